	.target	sm_90a

	.elftype	@"ET_EXEC"


//--------------------- .note.nv.tkinfo           --------------------------
	.section	.note.nv.tkinfo,"",@"SHT_NOTE"
	.sectionflags	@"SHF_NOTE_NV_TKINFO"
	.tkinfo
        /*0018*/ 	.word	0x00000002
        /*0030*/ 	.string	""
        /*0030*/ 	.string	"ptxas"
        /*0030*/ 	.string	"Cuda compilation tools, release 13.0, V13.0.88"
        /*0030*/ 	.string	"Build cuda_13.0.r13.0/compiler.36424714_0"
        /*0030*/ 	.string	"-arch sm_90a -m 64 "



//--------------------- .note.nv.cuinfo           --------------------------
	.section	.note.nv.cuinfo,"",@"SHT_NOTE"
	.sectionflags	@"SHF_NOTE_NV_CUINFO"
        /*0018*/ 	.short	0x0002
        /*001a*/ 	.short	0x005a
        /*001c*/ 	.short	0x0082
	.zero		2


//--------------------- .nv.info                  --------------------------
	.section	.nv.info,"",@"SHT_CUDA_INFO"
	.align	4


	//----- nvinfo : EIATTR_REGCOUNT
	.align		4
        /*0000*/ 	.byte	0x04, 0x2f
        /*0002*/ 	.short	(.L_15 - .L_14)
	.align		4
.L_14:
        /*0004*/ 	.word	index@(_ZN7cutlass13device_kernelINS_4gemm6kernel13GemmUniversalIN4cute5tupleIJiiiiEEENS1_10collective13CollectiveMmaINS1_34MainloopSm90TmaGmmaWarpSpecializedILi28ENS5_IJNS4_1CILi2EEENSA_ILi1EEESC_EEENS1_35KernelTmaWarpSpecializedCooperativeEEENS5_IJNSA_ILi192EEENSA_ILi64EEENSA_ILi16EEEEEENS_10bfloat16_tENS5_IJlSC_lEEESK_SL_NS4_8TiledMMAINS4_8MMA_AtomIJNS4_4SM904GMMA27MMA_64x64x16_F32BF16BF16_SSILNSP_5MajorE0ELSR_0ELNSP_7ScaleInE1ELSS_1EEEEEENS4_6LayoutISD_NS5_IJSC_NSA_ILi0EEESW_EEEEENS5_IJNS4_10UnderscoreESZ_SZ_EEEEENS4_13SM90_TMA_LOADENS4_14ComposedLayoutINS4_7SwizzleILi1ELi4ELi3EEENS4_18smem_ptr_flag_bitsILi16EEENSV_INS5_IJNSA_ILi8EEESI_EEENS5_IJSI_SC_EEEEEEEvNS4_8identityENS4_23SM90_TMA_LOAD_MULTICASTES1C_vS1D_EENS_8epilogue10collective6detail29Sm90TmaWarpSpecializedAdapterINS1H_15DefaultEpilogueISK_SL_SL_NS1G_6thread17LinearCombinationISK_Li1EffLNS1L_9ScaleType4KindE0ELNS_15FloatRoundStyleE2ESK_EENS1_15EpilogueDefaultEEEEEvvEEEEvNT_6ParamsE)
        /*0008*/ 	.word	0x000000a8


	//----- nvinfo : EIATTR_FRAME_SIZE
	.align		4
.L_15:
        /*000c*/ 	.byte	0x04, 0x11
        /*000e*/ 	.short	(.L_17 - .L_16)
	.align		4
.L_16:
        /*0010*/ 	.word	index@(_ZN7cutlass13device_kernelINS_4gemm6kernel13GemmUniversalIN4cute5tupleIJiiiiEEENS1_10collective13CollectiveMmaINS1_34MainloopSm90TmaGmmaWarpSpecializedILi28ENS5_IJNS4_1CILi2EEENSA_ILi1EEESC_EEENS1_35KernelTmaWarpSpecializedCooperativeEEENS5_IJNSA_ILi192EEENSA_ILi64EEENSA_ILi16EEEEEENS_10bfloat16_tENS5_IJlSC_lEEESK_SL_NS4_8TiledMMAINS4_8MMA_AtomIJNS4_4SM904GMMA27MMA_64x64x16_F32BF16BF16_SSILNSP_5MajorE0ELSR_0ELNSP_7ScaleInE1ELSS_1EEEEEENS4_6LayoutISD_NS5_IJSC_NSA_ILi0EEESW_EEEEENS5_IJNS4_10UnderscoreESZ_SZ_EEEEENS4_13SM90_TMA_LOADENS4_14ComposedLayoutINS4_7SwizzleILi1ELi4ELi3EEENS4_18smem_ptr_flag_bitsILi16EEENSV_INS5_IJNSA_ILi8EEESI_EEENS5_IJSI_SC_EEEEEEEvNS4_8identityENS4_23SM90_TMA_LOAD_MULTICASTES1C_vS1D_EENS_8epilogue10collective6detail29Sm90TmaWarpSpecializedAdapterINS1H_15DefaultEpilogueISK_SL_SL_NS1G_6thread17LinearCombinationISK_Li1EffLNS1L_9ScaleType4KindE0ELNS_15FloatRoundStyleE2ESK_EENS1_15EpilogueDefaultEEEEEvvEEEEvNT_6ParamsE)
        /*0014*/ 	.word	0x00000000


	//----- nvinfo : EIATTR_MIN_STACK_SIZE
	.align		4
.L_17:
        /*0018*/ 	.byte	0x04, 0x12
        /*001a*/ 	.short	(.L_19 - .L_18)
	.align		4
.L_18:
        /*001c*/ 	.word	index@(_ZN7cutlass13device_kernelINS_4gemm6kernel13GemmUniversalIN4cute5tupleIJiiiiEEENS1_10collective13CollectiveMmaINS1_34MainloopSm90TmaGmmaWarpSpecializedILi28ENS5_IJNS4_1CILi2EEENSA_ILi1EEESC_EEENS1_35KernelTmaWarpSpecializedCooperativeEEENS5_IJNSA_ILi192EEENSA_ILi64EEENSA_ILi16EEEEEENS_10bfloat16_tENS5_IJlSC_lEEESK_SL_NS4_8TiledMMAINS4_8MMA_AtomIJNS4_4SM904GMMA27MMA_64x64x16_F32BF16BF16_SSILNSP_5MajorE0ELSR_0ELNSP_7ScaleInE1ELSS_1EEEEEENS4_6LayoutISD_NS5_IJSC_NSA_ILi0EEESW_EEEEENS5_IJNS4_10UnderscoreESZ_SZ_EEEEENS4_13SM90_TMA_LOADENS4_14ComposedLayoutINS4_7SwizzleILi1ELi4ELi3EEENS4_18smem_ptr_flag_bitsILi16EEENSV_INS5_IJNSA_ILi8EEESI_EEENS5_IJSI_SC_EEEEEEEvNS4_8identityENS4_23SM90_TMA_LOAD_MULTICASTES1C_vS1D_EENS_8epilogue10collective6detail29Sm90TmaWarpSpecializedAdapterINS1H_15DefaultEpilogueISK_SL_SL_NS1G_6thread17LinearCombinationISK_Li1EffLNS1L_9ScaleType4KindE0ELNS_15FloatRoundStyleE2ESK_EENS1_15EpilogueDefaultEEEEEvvEEEEvNT_6ParamsE)
        /*0020*/ 	.word	0x00000000
.L_19:


//--------------------- .nv.compat                --------------------------
	.section	.nv.compat,"",@"SHT_CUDA_COMPAT_INFO"
	.align	4
        /*0000*/ 	.byte	0x02, 0x09, 0x01, 0x00, 0x02, 0x02, 0x04, 0x00, 0x02, 0x05, 0x05, 0x00, 0x03, 0x07, 0x01, 0x01
        /*0010*/ 	.byte	0x02, 0x03, 0x01, 0x00, 0x02, 0x06, 0x01, 0x00, 0x04, 0x0b, 0x08, 0x00, 0x00, 0x00, 0x00, 0x00
        /*0020*/ 	.byte	0x00, 0x00, 0x00, 0x00


//--------------------- .nv.info._ZN7cutlass13device_kernelINS_4gemm6kernel13GemmUniversalIN4cute5tupleIJiiiiEEENS1_10collective13CollectiveMmaINS1_34MainloopSm90TmaGmmaWarpSpecializedILi28ENS5_IJNS4_1CILi2EEENSA_ILi1EEESC_EEENS1_35KernelTmaWarpSpecializedCooperativeEEENS5_IJNSA_ILi192EEENSA_ILi64EEENSA_ILi16EEEEEENS_10bfloat16_tENS5_IJlSC_lEEESK_SL_NS4_8TiledMMAINS4_8MMA_AtomIJNS4_4SM904GMMA27MMA_64x64x16_F32BF16BF16_SSILNSP_5MajorE0ELSR_0ELNSP_7ScaleInE1ELSS_1EEEEEENS4_6LayoutISD_NS5_IJSC_NSA_ILi0EEESW_EEEEENS5_IJNS4_10UnderscoreESZ_SZ_EEEEENS4_13SM90_TMA_LOADENS4_14ComposedLayoutINS4_7SwizzleILi1ELi4ELi3EEENS4_18smem_ptr_flag_bitsILi16EEENSV_INS5_IJNSA_ILi8EEESI_EEENS5_IJSI_SC_EEEEEEEvNS4_8identityENS4_23SM90_TMA_LOAD_MULTICASTES1C_vS1D_EENS_8epilogue10collective6detail29Sm90TmaWarpSpecializedAdapterINS1H_15DefaultEpilogueISK_SL_SL_NS1G_6thread17LinearCombinationISK_Li1EffLNS1L_9ScaleType4KindE0ELNS_15FloatRoundStyleE2ESK_EENS1_15EpilogueDefaultEEEEEvvEEEEvNT_6ParamsE --------------------------
	.section	.nv.info._ZN7cutlass13device_kernelINS_4gemm6kernel13GemmUniversalIN4cute5tupleIJiiiiEEENS1_10collective13CollectiveMmaINS1_34MainloopSm90TmaGmmaWarpSpecializedILi28ENS5_IJNS4_1CILi2EEENSA_ILi1EEESC_EEENS1_35KernelTmaWarpSpecializedCooperativeEEENS5_IJNSA_ILi192EEENSA_ILi64EEENSA_ILi16EEEEEENS_10bfloat16_tENS5_IJlSC_lEEESK_SL_NS4_8TiledMMAINS4_8MMA_AtomIJNS4_4SM904GMMA27MMA_64x64x16_F32BF16BF16_SSILNSP_5MajorE0ELSR_0ELNSP_7ScaleInE1ELSS_1EEEEEENS4_6LayoutISD_NS5_IJSC_NSA_ILi0EEESW_EEEEENS5_IJNS4_10UnderscoreESZ_SZ_EEEEENS4_13SM90_TMA_LOADENS4_14ComposedLayoutINS4_7SwizzleILi1ELi4ELi3EEENS4_18smem_ptr_flag_bitsILi16EEENSV_INS5_IJNSA_ILi8EEESI_EEENS5_IJSI_SC_EEEEEEEvNS4_8identityENS4_23SM90_TMA_LOAD_MULTICASTES1C_vS1D_EENS_8epilogue10collective6detail29Sm90TmaWarpSpecializedAdapterINS1H_15DefaultEpilogueISK_SL_SL_NS1G_6thread17LinearCombinationISK_Li1EffLNS1L_9ScaleType4KindE0ELNS_15FloatRoundStyleE2ESK_EENS1_15EpilogueDefaultEEEEEvvEEEEvNT_6ParamsE,"",@"SHT_CUDA_INFO"
	.sectionflags	@""
	.align	4


	//----- nvinfo : EIATTR_CUDA_API_VERSION
	.align		4
        /*0000*/ 	.byte	0x04, 0x37
        /*0002*/ 	.short	(.L_21 - .L_20)
.L_20:
        /*0004*/ 	.word	0x00000082


	//----- nvinfo : EIATTR_KPARAM_INFO
	.align		4
.L_21:
        /*0008*/ 	.byte	0x04, 0x17
        /*000a*/ 	.short	(.L_23 - .L_22)
.L_22:
        /*000c*/ 	.word	0x00000000
        /*0010*/ 	.short	0x0000
        /*0012*/ 	.short	0x0070
        /*0014*/ 	.byte	0x00, 0xf0, 0x01, 0x10


	//----- nvinfo : EIATTR_SPARSE_MMA_MASK
	.align		4
.L_23:
        /*0018*/ 	.byte	0x03, 0x50
        /*001a*/ 	.short	0x0000


	//----- nvinfo : EIATTR_MAXREG_COUNT
	.align		4
        /*001c*/ 	.byte	0x03, 0x1b
        /*001e*/ 	.short	0x00a8


	//----- nvinfo : EIATTR_NUM_BARRIERS
	.align		4
        /*0020*/ 	.byte	0x02, 0x4c
        /*0022*/ 	.byte	0x01
	.zero		1


	//----- nvinfo : EIATTR_EXTERNS
	.align		4
        /*0024*/ 	.byte	0x04, 0x0f
        /*0026*/ 	.short	(.L_25 - .L_24)


	//   ....[0]....
	.align		4
.L_24:
        /*0028*/ 	.word	index@(__assertfail)


	//----- nvinfo : EIATTR_MERCURY_ISA_VERSION
	.align		4
.L_25:
        /*002c*/ 	.byte	0x03, 0x5f
        /*002e*/ 	.short	0x0101


	//----- nvinfo : EIATTR_INT_WARP_WIDE_INSTR_OFFSETS
	.align		4
        /*0030*/ 	.byte	0x04, 0x31
        /*0032*/ 	.short	(.L_27 - .L_26)


	//   ....[0]....
.L_26:
        /*0034*/ 	.word	0x000007c0


	//   ....[1]....
        /*0038*/ 	.word	0x000007f0


	//   ....[2]....
        /*003c*/ 	.word	0x000009b0


	//   ....[3]....
        /*0040*/ 	.word	0x00001f90


	//----- nvinfo : EIATTR_COOP_GROUP_MASK_REGIDS
	.align		4
.L_27:
        /*0044*/ 	.byte	0x04, 0x29
        /*0046*/ 	.short	(.L_29 - .L_28)


	//   ....[0]....
.L_28:
        /*0048*/ 	.word	0xffffffff


	//   ....[1]....
        /*004c*/ 	.word	0xffffffff


	//   ....[2]....
        /*0050*/ 	.word	0xffffffff


	//   ....[3]....
        /*0054*/ 	.word	0xffffffff


	//   ....[4]....
        /*0058*/ 	.word	0xffffffff


	//   ....[5]....
        /*005c*/ 	.word	0xffffffff


	//----- nvinfo : EIATTR_COOP_GROUP_INSTR_OFFSETS
	.align		4
.L_29:
        /*0060*/ 	.byte	0x04, 0x28
        /*0062*/ 	.short	(.L_31 - .L_30)


	//   ....[0]....
.L_30:
        /*0064*/ 	.word	0x00000060


	//   ....[1]....
        /*0068*/ 	.word	0x00000070


	//   ....[2]....
        /*006c*/ 	.word	0x00000130


	//   ....[3]....
        /*0070*/ 	.word	0x00000600


	//   ....[4]....
        /*0074*/ 	.word	0x00000b30


	//   ....[5]....
        /*0078*/ 	.word	0x000017d0


	//----- nvinfo : EIATTR_REG_RECONFIG
	.align		4
.L_31:
        /*007c*/ 	.byte	0x01, 0x54
	.zero		2


	//----- nvinfo : EIATTR_SYSCALL_OFFSETS
	.align		4
        /*0080*/ 	.byte	0x04, 0x46
        /*0082*/ 	.short	(.L_33 - .L_32)


	//   ....[0]....
.L_32:
        /*0084*/ 	.word	0x000019c0


	//----- nvinfo : EIATTR_MBARRIER_INSTR_OFFSETS
	.align		4
.L_33:
        /*0088*/ 	.byte	0x04, 0x39
        /*008a*/ 	.short	(.L_35 - .L_34)


	//   ....[0]....
.L_34:
        /*008c*/ 	.word	0x00000250
        /*0090*/ 	.word	0x000000ff
        /*0094*/ 	.word	0x00000000
        /*0098*/ 	.short	0x0100
        /*009a*/ 	.byte	0x08
	.zero		1


	//   ....[1]....
        /*009c*/ 	.word	0x00000260
        /*00a0*/ 	.word	0x000000ff
        /*00a4*/ 	.word	0x000000e0
        /*00a8*/ 	.short	0x0100
        /*00aa*/ 	.byte	0x08
	.zero		1


	//   ....[2]....
        /*00ac*/ 	.word	0x00000270
        /*00b0*/ 	.word	0x000000ff
        /*00b4*/ 	.word	0x00000008
        /*00b8*/ 	.short	0x0100
        /*00ba*/ 	.byte	0x08
	.zero		1


	//   ....[3]....
        /*00bc*/ 	.word	0x00000280
        /*00c0*/ 	.word	0x000000ff
        /*00c4*/ 	.word	0x000000e8
        /*00c8*/ 	.short	0x0100
        /*00ca*/ 	.byte	0x08
	.zero		1


	//   ....[4]....
        /*00cc*/ 	.word	0x00000290
        /*00d0*/ 	.word	0x000000ff
        /*00d4*/ 	.word	0x00000010
        /*00d8*/ 	.short	0x0100
        /*00da*/ 	.byte	0x08
	.zero		1


	//   ....[5]....
        /*00dc*/ 	.word	0x000002a0
        /*00e0*/ 	.word	0x000000ff
        /*00e4*/ 	.word	0x000000f0
        /*00e8*/ 	.short	0x0100
        /*00ea*/ 	.byte	0x08
	.zero		1


	//   ....[6]....
        /*00ec*/ 	.word	0x000002b0
        /*00f0*/ 	.word	0x000000ff
        /*00f4*/ 	.word	0x00000018
        /*00f8*/ 	.short	0x0100
        /*00fa*/ 	.byte	0x08
	.zero		1


	//   ....[7]....
        /*00fc*/ 	.word	0x000002c0
        /*0100*/ 	.word	0x000000ff
        /*0104*/ 	.word	0x000000f8
        /*0108*/ 	.short	0x0100
        /*010a*/ 	.byte	0x08
	.zero		1


	//   ....[8]....
        /*010c*/ 	.word	0x000002d0
        /*0110*/ 	.word	0x000000ff
        /*0114*/ 	.word	0x00000020
        /*0118*/ 	.short	0x0100
        /*011a*/ 	.byte	0x08
	.zero		1


	//   ....[9]....
        /*011c*/ 	.word	0x000002e0
        /*0120*/ 	.word	0x000000ff
        /*0124*/ 	.word	0x00000100
        /*0128*/ 	.short	0x0100
        /*012a*/ 	.byte	0x08
	.zero		1


	//   ....[10]....
        /*012c*/ 	.word	0x000002f0
        /*0130*/ 	.word	0x000000ff
        /*0134*/ 	.word	0x00000028
        /*0138*/ 	.short	0x0100
        /*013a*/ 	.byte	0x08
	.zero		1


	//   ....[11]....
        /*013c*/ 	.word	0x00000300
        /*0140*/ 	.word	0x000000ff
        /*0144*/ 	.word	0x00000108
        /*0148*/ 	.short	0x0100
        /*014a*/ 	.byte	0x08
	.zero		1


	//   ....[12]....
        /*014c*/ 	.word	0x00000310
        /*0150*/ 	.word	0x000000ff
        /*0154*/ 	.word	0x00000030
        /*0158*/ 	.short	0x0100
        /*015a*/ 	.byte	0x08
	.zero		1


	//   ....[13]....
        /*015c*/ 	.word	0x00000320
        /*0160*/ 	.word	0x000000ff
        /*0164*/ 	.word	0x00000110
        /*0168*/ 	.short	0x0100
        /*016a*/ 	.byte	0x08
	.zero		1


	//   ....[14]....
        /*016c*/ 	.word	0x00000330
        /*0170*/ 	.word	0x000000ff
        /*0174*/ 	.word	0x00000038
        /*0178*/ 	.short	0x0100
        /*017a*/ 	.byte	0x08
	.zero		1


	//   ....[15]....
        /*017c*/ 	.word	0x00000340
        /*0180*/ 	.word	0x000000ff
        /*0184*/ 	.word	0x00000118
        /*0188*/ 	.short	0x0100
        /*018a*/ 	.byte	0x08
	.zero		1


	//   ....[16]....
        /*018c*/ 	.word	0x00000350
        /*0190*/ 	.word	0x000000ff
        /*0194*/ 	.word	0x00000040
        /*0198*/ 	.short	0x0100
        /*019a*/ 	.byte	0x08
	.zero		1


	//   ....[17]....
        /*019c*/ 	.word	0x00000360
        /*01a0*/ 	.word	0x000000ff
        /*01a4*/ 	.word	0x00000120
        /*01a8*/ 	.short	0x0100
        /*01aa*/ 	.byte	0x08
	.zero		1


	//   ....[18]....
        /*01ac*/ 	.word	0x00000370
        /*01b0*/ 	.word	0x000000ff
        /*01b4*/ 	.word	0x00000048
        /*01b8*/ 	.short	0x0100
        /*01ba*/ 	.byte	0x08
	.zero		1


	//   ....[19]....
        /*01bc*/ 	.word	0x00000380
        /*01c0*/ 	.word	0x000000ff
        /*01c4*/ 	.word	0x00000128
        /*01c8*/ 	.short	0x0100
        /*01ca*/ 	.byte	0x08
	.zero		1


	//   ....[20]....
        /*01cc*/ 	.word	0x00000390
        /*01d0*/ 	.word	0x000000ff
        /*01d4*/ 	.word	0x00000050
        /*01d8*/ 	.short	0x0100
        /*01da*/ 	.byte	0x08
	.zero		1


	//   ....[21]....
        /*01dc*/ 	.word	0x000003a0
        /*01e0*/ 	.word	0x000000ff
        /*01e4*/ 	.word	0x00000130
        /*01e8*/ 	.short	0x0100
        /*01ea*/ 	.byte	0x08
	.zero		1


	//   ....[22]....
        /*01ec*/ 	.word	0x000003b0
        /*01f0*/ 	.word	0x000000ff
        /*01f4*/ 	.word	0x00000058
        /*01f8*/ 	.short	0x0100
        /*01fa*/ 	.byte	0x08
	.zero		1


	//   ....[23]....
        /*01fc*/ 	.word	0x000003c0
        /*0200*/ 	.word	0x000000ff
        /*0204*/ 	.word	0x00000138
        /*0208*/ 	.short	0x0100
        /*020a*/ 	.byte	0x08
	.zero		1


	//   ....[24]....
        /*020c*/ 	.word	0x000003d0
        /*0210*/ 	.word	0x000000ff
        /*0214*/ 	.word	0x00000060
        /*0218*/ 	.short	0x0100
        /*021a*/ 	.byte	0x08
	.zero		1


	//   ....[25]....
        /*021c*/ 	.word	0x000003e0
        /*0220*/ 	.word	0x000000ff
        /*0224*/ 	.word	0x00000140
        /*0228*/ 	.short	0x0100
        /*022a*/ 	.byte	0x08
	.zero		1


	//   ....[26]....
        /*022c*/ 	.word	0x000003f0
        /*0230*/ 	.word	0x000000ff
        /*0234*/ 	.word	0x00000068
        /*0238*/ 	.short	0x0100
        /*023a*/ 	.byte	0x08
	.zero		1


	//   ....[27]....
        /*023c*/ 	.word	0x00000400
        /*0240*/ 	.word	0x000000ff
        /*0244*/ 	.word	0x00000148
        /*0248*/ 	.short	0x0100
        /*024a*/ 	.byte	0x08
	.zero		1


	//   ....[28]....
        /*024c*/ 	.word	0x00000410
        /*0250*/ 	.word	0x000000ff
        /*0254*/ 	.word	0x00000070
        /*0258*/ 	.short	0x0100
        /*025a*/ 	.byte	0x08
	.zero		1


	//   ....[29]....
        /*025c*/ 	.word	0x00000420
        /*0260*/ 	.word	0x000000ff
        /*0264*/ 	.word	0x00000150
        /*0268*/ 	.short	0x0100
        /*026a*/ 	.byte	0x08
	.zero		1


	//   ....[30]....
        /*026c*/ 	.word	0x00000430
        /*0270*/ 	.word	0x000000ff
        /*0274*/ 	.word	0x00000078
        /*0278*/ 	.short	0x0100
        /*027a*/ 	.byte	0x08
	.zero		1


	//   ....[31]....
        /*027c*/ 	.word	0x00000440
        /*0280*/ 	.word	0x000000ff
        /*0284*/ 	.word	0x00000158
        /*0288*/ 	.short	0x0100
        /*028a*/ 	.byte	0x08
	.zero		1


	//   ....[32]....
        /*028c*/ 	.word	0x00000450
        /*0290*/ 	.word	0x000000ff
        /*0294*/ 	.word	0x00000080
        /*0298*/ 	.short	0x0100
        /*029a*/ 	.byte	0x08
	.zero		1


	//   ....[33]....
        /*029c*/ 	.word	0x00000460
        /*02a0*/ 	.word	0x000000ff
        /*02a4*/ 	.word	0x00000160
        /*02a8*/ 	.short	0x0100
        /*02aa*/ 	.byte	0x08
	.zero		1


	//   ....[34]....
        /*02ac*/ 	.word	0x00000470
        /*02b0*/ 	.word	0x000000ff
        /*02b4*/ 	.word	0x00000088
        /*02b8*/ 	.short	0x0100
        /*02ba*/ 	.byte	0x08
	.zero		1


	//   ....[35]....
        /*02bc*/ 	.word	0x00000480
        /*02c0*/ 	.word	0x000000ff
        /*02c4*/ 	.word	0x00000168
        /*02c8*/ 	.short	0x0100
        /*02ca*/ 	.byte	0x08
	.zero		1


	//   ....[36]....
        /*02cc*/ 	.word	0x00000490
        /*02d0*/ 	.word	0x000000ff
        /*02d4*/ 	.word	0x00000090
        /*02d8*/ 	.short	0x0100
        /*02da*/ 	.byte	0x08
	.zero		1


	//   ....[37]....
        /*02dc*/ 	.word	0x000004a0
        /*02e0*/ 	.word	0x000000ff
        /*02e4*/ 	.word	0x00000170
        /*02e8*/ 	.short	0x0100
        /*02ea*/ 	.byte	0x08
	.zero		1


	//   ....[38]....
        /*02ec*/ 	.word	0x000004b0
        /*02f0*/ 	.word	0x000000ff
        /*02f4*/ 	.word	0x00000098
        /*02f8*/ 	.short	0x0100
        /*02fa*/ 	.byte	0x08
	.zero		1


	//   ....[39]....
        /*02fc*/ 	.word	0x000004c0
        /*0300*/ 	.word	0x000000ff
        /*0304*/ 	.word	0x00000178
        /*0308*/ 	.short	0x0100
        /*030a*/ 	.byte	0x08
	.zero		1


	//   ....[40]....
        /*030c*/ 	.word	0x000004d0
        /*0310*/ 	.word	0x000000ff
        /*0314*/ 	.word	0x000000a0
        /*0318*/ 	.short	0x0100
        /*031a*/ 	.byte	0x08
	.zero		1


	//   ....[41]....
        /*031c*/ 	.word	0x000004e0
        /*0320*/ 	.word	0x000000ff
        /*0324*/ 	.word	0x00000180
        /*0328*/ 	.short	0x0100
        /*032a*/ 	.byte	0x08
	.zero		1


	//   ....[42]....
        /*032c*/ 	.word	0x000004f0
        /*0330*/ 	.word	0x000000ff
        /*0334*/ 	.word	0x000000a8
        /*0338*/ 	.short	0x0100
        /*033a*/ 	.byte	0x08
	.zero		1


	//   ....[43]....
        /*033c*/ 	.word	0x00000500
        /*0340*/ 	.word	0x000000ff
        /*0344*/ 	.word	0x00000188
        /*0348*/ 	.short	0x0100
        /*034a*/ 	.byte	0x08
	.zero		1


	//   ....[44]....
        /*034c*/ 	.word	0x00000510
        /*0350*/ 	.word	0x000000ff
        /*0354*/ 	.word	0x000000b0
        /*0358*/ 	.short	0x0100
        /*035a*/ 	.byte	0x08
	.zero		1


	//   ....[45]....
        /*035c*/ 	.word	0x00000520
        /*0360*/ 	.word	0x000000ff
        /*0364*/ 	.word	0x00000190
        /*0368*/ 	.short	0x0100
        /*036a*/ 	.byte	0x08
	.zero		1


	//   ....[46]....
        /*036c*/ 	.word	0x00000530
        /*0370*/ 	.word	0x000000ff
        /*0374*/ 	.word	0x000000b8
        /*0378*/ 	.short	0x0100
        /*037a*/ 	.byte	0x08
	.zero		1


	//   ....[47]....
        /*037c*/ 	.word	0x00000540
        /*0380*/ 	.word	0x000000ff
        /*0384*/ 	.word	0x00000198
        /*0388*/ 	.short	0x0100
        /*038a*/ 	.byte	0x08
	.zero		1


	//   ....[48]....
        /*038c*/ 	.word	0x00000550
        /*0390*/ 	.word	0x000000ff
        /*0394*/ 	.word	0x000000c0
        /*0398*/ 	.short	0x0100
        /*039a*/ 	.byte	0x08
	.zero		1


	//   ....[49]....
        /*039c*/ 	.word	0x00000560
        /*03a0*/ 	.word	0x000000ff
        /*03a4*/ 	.word	0x000001a0
        /*03a8*/ 	.short	0x0100
        /*03aa*/ 	.byte	0x08
	.zero		1


	//   ....[50]....
        /*03ac*/ 	.word	0x00000570
        /*03b0*/ 	.word	0x000000ff
        /*03b4*/ 	.word	0x000000c8
        /*03b8*/ 	.short	0x0100
        /*03ba*/ 	.byte	0x08
	.zero		1


	//   ....[51]....
        /*03bc*/ 	.word	0x00000580
        /*03c0*/ 	.word	0x000000ff
        /*03c4*/ 	.word	0x000001a8
        /*03c8*/ 	.short	0x0100
        /*03ca*/ 	.byte	0x08
	.zero		1


	//   ....[52]....
        /*03cc*/ 	.word	0x00000590
        /*03d0*/ 	.word	0x000000ff
        /*03d4*/ 	.word	0x000000d0
        /*03d8*/ 	.short	0x0100
        /*03da*/ 	.byte	0x08
	.zero		1


	//   ....[53]....
        /*03dc*/ 	.word	0x000005a0
        /*03e0*/ 	.word	0x000000ff
        /*03e4*/ 	.word	0x000001b0
        /*03e8*/ 	.short	0x0100
        /*03ea*/ 	.byte	0x08
	.zero		1


	//   ....[54]....
        /*03ec*/ 	.word	0x000005b0
        /*03f0*/ 	.word	0x000000ff
        /*03f4*/ 	.word	0x000000d8
        /*03f8*/ 	.short	0x0100
        /*03fa*/ 	.byte	0x08
	.zero		1


	//   ....[55]....
        /*03fc*/ 	.word	0x000005c0
        /*0400*/ 	.word	0x000000ff
        /*0404*/ 	.word	0x000001b8
        /*0408*/ 	.short	0x0100
        /*040a*/ 	.byte	0x08
	.zero		1


	//   ....[56]....
        /*040c*/ 	.word	0x00000a40
        /*0410*/ 	.word	0x000000ff
        /*0414*/ 	.word	0x000001d0
        /*0418*/ 	.short	0x0100
        /*041a*/ 	.byte	0x06
	.zero		1


	//   ....[57]....
        /*041c*/ 	.word	0x00000ad0
        /*0420*/ 	.word	0x000000ff
        /*0424*/ 	.word	0x000001d8
        /*0428*/ 	.short	0x0100
        /*042a*/ 	.byte	0x06
	.zero		1


	//   ....[58]....
        /*042c*/ 	.word	0x00001a40
        /*0430*/ 	.word	0x00000003
        /*0434*/ 	.word	0x00000000
        /*0438*/ 	.short	0x010a
        /*043a*/ 	.byte	0x3f
	.zero		1


	//   ....[59]....
        /*043c*/ 	.word	0x00001aa0
        /*0440*/ 	.word	0x00000003
        /*0444*/ 	.word	0x00000000
        /*0448*/ 	.short	0x010a
        /*044a*/ 	.byte	0x3f
	.zero		1


	//   ....[60]....
        /*044c*/ 	.word	0x00001cb0
        /*0450*/ 	.word	0x000000ff
        /*0454*/ 	.word	0x00000000
        /*0458*/ 	.short	0x010a
        /*045a*/ 	.byte	0x04
	.zero		1


	//   ....[61]....
        /*045c*/ 	.word	0x00001cf0
        /*0460*/ 	.word	0x000000ff
        /*0464*/ 	.word	0x00000000
        /*0468*/ 	.short	0x010a
        /*046a*/ 	.byte	0x04
	.zero		1


	//   ....[62]....
        /*046c*/ 	.word	0x00001e40
        /*0470*/ 	.word	0x00000004
        /*0474*/ 	.word	0x00000000
        /*0478*/ 	.short	0x0101
        /*047a*/ 	.byte	0x3f
	.zero		1


	//   ....[63]....
        /*047c*/ 	.word	0x00002030
        /*0480*/ 	.word	0x00000004
        /*0484*/ 	.word	0x00000000
        /*0488*/ 	.short	0x0101
        /*048a*/ 	.byte	0x3f
	.zero		1


	//   ....[64]....
        /*048c*/ 	.word	0x00007d20
        /*0490*/ 	.word	0x00000017
        /*0494*/ 	.word	0x000000e0
        /*0498*/ 	.short	0x010a
        /*049a*/ 	.byte	0x3f
	.zero		1


	//   ....[65]....
        /*049c*/ 	.word	0x000080a0
        /*04a0*/ 	.word	0x00000004
        /*04a4*/ 	.word	0x000001d8
        /*04a8*/ 	.short	0x0101
        /*04aa*/ 	.byte	0x3f
	.zero		1


	//   ....[66]....
        /*04ac*/ 	.word	0x000087f0
        /*04b0*/ 	.word	0x00000007
        /*04b4*/ 	.word	0x00000000
        /*04b8*/ 	.short	0x010a
        /*04ba*/ 	.byte	0x3f
	.zero		1


	//   ....[67]....
        /*04bc*/ 	.word	0x00008870
        /*04c0*/ 	.word	0x00000006
        /*04c4*/ 	.word	0x00000000
        /*04c8*/ 	.short	0x010a
        /*04ca*/ 	.byte	0x3f
	.zero		1


	//   ....[68]....
        /*04cc*/ 	.word	0x00008900
        /*04d0*/ 	.word	0x00000007
        /*04d4*/ 	.word	0x00000000
        /*04d8*/ 	.short	0x010a
        /*04da*/ 	.byte	0x3f
	.zero		1


	//   ....[69]....
        /*04dc*/ 	.word	0x00008990
        /*04e0*/ 	.word	0x00000006
        /*04e4*/ 	.word	0x00000000
        /*04e8*/ 	.short	0x010a
        /*04ea*/ 	.byte	0x3f
	.zero		1


	//   ....[70]....
        /*04ec*/ 	.word	0x00008a20
        /*04f0*/ 	.word	0x00000007
        /*04f4*/ 	.word	0x00000000
        /*04f8*/ 	.short	0x010a
        /*04fa*/ 	.byte	0x3f
	.zero		1


	//   ....[71]....
        /*04fc*/ 	.word	0x00008ab0
        /*0500*/ 	.word	0x00000006
        /*0504*/ 	.word	0x00000000
        /*0508*/ 	.short	0x010a
        /*050a*/ 	.byte	0x3f
	.zero		1


	//   ....[72]....
        /*050c*/ 	.word	0x00008b40
        /*0510*/ 	.word	0x00000007
        /*0514*/ 	.word	0x00000000
        /*0518*/ 	.short	0x010a
        /*051a*/ 	.byte	0x3f
	.zero		1


	//   ....[73]....
        /*051c*/ 	.word	0x00008bd0
        /*0520*/ 	.word	0x00000006
        /*0524*/ 	.word	0x00000000
        /*0528*/ 	.short	0x010a
        /*052a*/ 	.byte	0x3f
	.zero		1


	//   ....[74]....
        /*052c*/ 	.word	0x00008c60
        /*0530*/ 	.word	0x00000007
        /*0534*/ 	.word	0x00000000
        /*0538*/ 	.short	0x010a
        /*053a*/ 	.byte	0x3f
	.zero		1


	//   ....[75]....
        /*053c*/ 	.word	0x00008cf0
        /*0540*/ 	.word	0x00000006
        /*0544*/ 	.word	0x00000000
        /*0548*/ 	.short	0x010a
        /*054a*/ 	.byte	0x3f
	.zero		1


	//   ....[76]....
        /*054c*/ 	.word	0x00008d80
        /*0550*/ 	.word	0x00000007
        /*0554*/ 	.word	0x00000000
        /*0558*/ 	.short	0x010a
        /*055a*/ 	.byte	0x3f
	.zero		1


	//   ....[77]....
        /*055c*/ 	.word	0x00008e10
        /*0560*/ 	.word	0x00000006
        /*0564*/ 	.word	0x00000000
        /*0568*/ 	.short	0x010a
        /*056a*/ 	.byte	0x3f
	.zero		1


	//   ....[78]....
        /*056c*/ 	.word	0x00008ea0
        /*0570*/ 	.word	0x00000007
        /*0574*/ 	.word	0x00000000
        /*0578*/ 	.short	0x010a
        /*057a*/ 	.byte	0x3f
	.zero		1


	//   ....[79]....
        /*057c*/ 	.word	0x00008f30
        /*0580*/ 	.word	0x00000006
        /*0584*/ 	.word	0x00000000
        /*0588*/ 	.short	0x010a
        /*058a*/ 	.byte	0x3f
	.zero		1


	//   ....[80]....
        /*058c*/ 	.word	0x00008fc0
        /*0590*/ 	.word	0x00000007
        /*0594*/ 	.word	0x00000000
        /*0598*/ 	.short	0x010a
        /*059a*/ 	.byte	0x3f
	.zero		1


	//   ....[81]....
        /*059c*/ 	.word	0x00009050
        /*05a0*/ 	.word	0x00000006
        /*05a4*/ 	.word	0x00000000
        /*05a8*/ 	.short	0x010a
        /*05aa*/ 	.byte	0x3f
	.zero		1


	//   ....[82]....
        /*05ac*/ 	.word	0x000090e0
        /*05b0*/ 	.word	0x00000007
        /*05b4*/ 	.word	0x00000000
        /*05b8*/ 	.short	0x010a
        /*05ba*/ 	.byte	0x3f
	.zero		1


	//   ....[83]....
        /*05bc*/ 	.word	0x00009170
        /*05c0*/ 	.word	0x00000006
        /*05c4*/ 	.word	0x00000000
        /*05c8*/ 	.short	0x010a
        /*05ca*/ 	.byte	0x3f
	.zero		1


	//   ....[84]....
        /*05cc*/ 	.word	0x00009200
        /*05d0*/ 	.word	0x00000007
        /*05d4*/ 	.word	0x00000000
        /*05d8*/ 	.short	0x010a
        /*05da*/ 	.byte	0x3f
	.zero		1


	//   ....[85]....
        /*05dc*/ 	.word	0x00009290
        /*05e0*/ 	.word	0x00000006
        /*05e4*/ 	.word	0x00000000
        /*05e8*/ 	.short	0x010a
        /*05ea*/ 	.byte	0x3f
	.zero		1


	//   ....[86]....
        /*05ec*/ 	.word	0x00009320
        /*05f0*/ 	.word	0x00000007
        /*05f4*/ 	.word	0x00000000
        /*05f8*/ 	.short	0x010a
        /*05fa*/ 	.byte	0x3f
	.zero		1


	//   ....[87]....
        /*05fc*/ 	.word	0x000093b0
        /*0600*/ 	.word	0x00000006
        /*0604*/ 	.word	0x00000000
        /*0608*/ 	.short	0x010a
        /*060a*/ 	.byte	0x3f
	.zero		1


	//   ....[88]....
        /*060c*/ 	.word	0x00009440
        /*0610*/ 	.word	0x00000007
        /*0614*/ 	.word	0x00000000
        /*0618*/ 	.short	0x010a
        /*061a*/ 	.byte	0x3f
	.zero		1


	//   ....[89]....
        /*061c*/ 	.word	0x000094d0
        /*0620*/ 	.word	0x00000006
        /*0624*/ 	.word	0x00000000
        /*0628*/ 	.short	0x010a
        /*062a*/ 	.byte	0x3f
	.zero		1


	//   ....[90]....
        /*062c*/ 	.word	0x00009560
        /*0630*/ 	.word	0x00000007
        /*0634*/ 	.word	0x00000000
        /*0638*/ 	.short	0x010a
        /*063a*/ 	.byte	0x3f
	.zero		1


	//   ....[91]....
        /*063c*/ 	.word	0x000095f0
        /*0640*/ 	.word	0x00000006
        /*0644*/ 	.word	0x00000000
        /*0648*/ 	.short	0x010a
        /*064a*/ 	.byte	0x3f
	.zero		1


	//   ....[92]....
        /*064c*/ 	.word	0x00009680
        /*0650*/ 	.word	0x00000007
        /*0654*/ 	.word	0x00000000
        /*0658*/ 	.short	0x010a
        /*065a*/ 	.byte	0x3f
	.zero		1


	//   ....[93]....
        /*065c*/ 	.word	0x00009710
        /*0660*/ 	.word	0x00000005
        /*0664*/ 	.word	0x00000000
        /*0668*/ 	.short	0x010a
        /*066a*/ 	.byte	0x3f
	.zero		1


	//   ....[94]....
        /*066c*/ 	.word	0x00009770
        /*0670*/ 	.word	0x00000003
        /*0674*/ 	.word	0x00000000
        /*0678*/ 	.short	0x010a
        /*067a*/ 	.byte	0x3f
	.zero		1


	//   ....[95]....
        /*067c*/ 	.word	0x000097d0
        /*0680*/ 	.word	0x00000005
        /*0684*/ 	.word	0x00000000
        /*0688*/ 	.short	0x010a
        /*068a*/ 	.byte	0x3f
	.zero		1


	//   ....[96]....
        /*068c*/ 	.word	0x000098a0
        /*0690*/ 	.word	0x00000017
        /*0694*/ 	.word	0x000000e0
        /*0698*/ 	.short	0x010a
        /*069a*/ 	.byte	0x3f
	.zero		1


	//   ....[97]....
        /*069c*/ 	.word	0x00009970
        /*06a0*/ 	.word	0x00000007
        /*06a4*/ 	.word	0x00000000
        /*06a8*/ 	.short	0x010a
        /*06aa*/ 	.byte	0x3f
	.zero		1


	//   ....[98]....
        /*06ac*/ 	.word	0x000099c0
        /*06b0*/ 	.word	0x00000006
        /*06b4*/ 	.word	0x00000000
        /*06b8*/ 	.short	0x010a
        /*06ba*/ 	.byte	0x3f
	.zero		1


	//   ....[99]....
        /*06bc*/ 	.word	0x00009a10
        /*06c0*/ 	.word	0x00000007
        /*06c4*/ 	.word	0x00000000
        /*06c8*/ 	.short	0x010a
        /*06ca*/ 	.byte	0x3f
	.zero		1


	//   ....[100]....
        /*06cc*/ 	.word	0x00009a60
        /*06d0*/ 	.word	0x00000006
        /*06d4*/ 	.word	0x00000000
        /*06d8*/ 	.short	0x010a
        /*06da*/ 	.byte	0x3f
	.zero		1


	//   ....[101]....
        /*06dc*/ 	.word	0x00009ab0
        /*06e0*/ 	.word	0x00000007
        /*06e4*/ 	.word	0x00000000
        /*06e8*/ 	.short	0x010a
        /*06ea*/ 	.byte	0x3f
	.zero		1


	//   ....[102]....
        /*06ec*/ 	.word	0x00009b00
        /*06f0*/ 	.word	0x00000006
        /*06f4*/ 	.word	0x00000000
        /*06f8*/ 	.short	0x010a
        /*06fa*/ 	.byte	0x3f
	.zero		1


	//   ....[103]....
        /*06fc*/ 	.word	0x00009b50
        /*0700*/ 	.word	0x00000007
        /*0704*/ 	.word	0x00000000
        /*0708*/ 	.short	0x010a
        /*070a*/ 	.byte	0x3f
	.zero		1


	//   ....[104]....
        /*070c*/ 	.word	0x00009ba0
        /*0710*/ 	.word	0x00000006
        /*0714*/ 	.word	0x00000000
        /*0718*/ 	.short	0x010a
        /*071a*/ 	.byte	0x3f
	.zero		1


	//   ....[105]....
        /*071c*/ 	.word	0x00009bf0
        /*0720*/ 	.word	0x00000007
        /*0724*/ 	.word	0x00000000
        /*0728*/ 	.short	0x010a
        /*072a*/ 	.byte	0x3f
	.zero		1


	//   ....[106]....
        /*072c*/ 	.word	0x00009c40
        /*0730*/ 	.word	0x00000006
        /*0734*/ 	.word	0x00000000
        /*0738*/ 	.short	0x010a
        /*073a*/ 	.byte	0x3f
	.zero		1


	//   ....[107]....
        /*073c*/ 	.word	0x00009c90
        /*0740*/ 	.word	0x00000007
        /*0744*/ 	.word	0x00000000
        /*0748*/ 	.short	0x010a
        /*074a*/ 	.byte	0x3f
	.zero		1


	//   ....[108]....
        /*074c*/ 	.word	0x00009ce0
        /*0750*/ 	.word	0x00000006
        /*0754*/ 	.word	0x00000000
        /*0758*/ 	.short	0x010a
        /*075a*/ 	.byte	0x3f
	.zero		1


	//   ....[109]....
        /*075c*/ 	.word	0x00009d30
        /*0760*/ 	.word	0x00000007
        /*0764*/ 	.word	0x00000000
        /*0768*/ 	.short	0x010a
        /*076a*/ 	.byte	0x3f
	.zero		1


	//   ....[110]....
        /*076c*/ 	.word	0x00009d80
        /*0770*/ 	.word	0x00000006
        /*0774*/ 	.word	0x00000000
        /*0778*/ 	.short	0x010a
        /*077a*/ 	.byte	0x3f
	.zero		1


	//   ....[111]....
        /*077c*/ 	.word	0x00009dd0
        /*0780*/ 	.word	0x00000007
        /*0784*/ 	.word	0x00000000
        /*0788*/ 	.short	0x010a
        /*078a*/ 	.byte	0x3f
	.zero		1


	//   ....[112]....
        /*078c*/ 	.word	0x00009e20
        /*0790*/ 	.word	0x00000006
        /*0794*/ 	.word	0x00000000
        /*0798*/ 	.short	0x010a
        /*079a*/ 	.byte	0x3f
	.zero		1


	//   ....[113]....
        /*079c*/ 	.word	0x00009e70
        /*07a0*/ 	.word	0x00000007
        /*07a4*/ 	.word	0x00000000
        /*07a8*/ 	.short	0x010a
        /*07aa*/ 	.byte	0x3f
	.zero		1


	//   ....[114]....
        /*07ac*/ 	.word	0x00009ec0
        /*07b0*/ 	.word	0x00000006
        /*07b4*/ 	.word	0x00000000
        /*07b8*/ 	.short	0x010a
        /*07ba*/ 	.byte	0x3f
	.zero		1


	//   ....[115]....
        /*07bc*/ 	.word	0x00009f10
        /*07c0*/ 	.word	0x00000007
        /*07c4*/ 	.word	0x00000000
        /*07c8*/ 	.short	0x010a
        /*07ca*/ 	.byte	0x3f
	.zero		1


	//   ....[116]....
        /*07cc*/ 	.word	0x00009f60
        /*07d0*/ 	.word	0x00000006
        /*07d4*/ 	.word	0x00000000
        /*07d8*/ 	.short	0x010a
        /*07da*/ 	.byte	0x3f
	.zero		1


	//   ....[117]....
        /*07dc*/ 	.word	0x00009fb0
        /*07e0*/ 	.word	0x00000007
        /*07e4*/ 	.word	0x00000000
        /*07e8*/ 	.short	0x010a
        /*07ea*/ 	.byte	0x3f
	.zero		1


	//   ....[118]....
        /*07ec*/ 	.word	0x0000a000
        /*07f0*/ 	.word	0x00000006
        /*07f4*/ 	.word	0x00000000
        /*07f8*/ 	.short	0x010a
        /*07fa*/ 	.byte	0x3f
	.zero		1


	//   ....[119]....
        /*07fc*/ 	.word	0x0000a050
        /*0800*/ 	.word	0x00000007
        /*0804*/ 	.word	0x00000000
        /*0808*/ 	.short	0x010a
        /*080a*/ 	.byte	0x3f
	.zero		1


	//   ....[120]....
        /*080c*/ 	.word	0x0000a0a0
        /*0810*/ 	.word	0x00000006
        /*0814*/ 	.word	0x00000000
        /*0818*/ 	.short	0x010a
        /*081a*/ 	.byte	0x3f
	.zero		1


	//   ....[121]....
        /*081c*/ 	.word	0x0000a0f0
        /*0820*/ 	.word	0x00000007
        /*0824*/ 	.word	0x00000000
        /*0828*/ 	.short	0x010a
        /*082a*/ 	.byte	0x3f
	.zero		1


	//   ....[122]....
        /*082c*/ 	.word	0x0000a140
        /*0830*/ 	.word	0x00000006
        /*0834*/ 	.word	0x00000000
        /*0838*/ 	.short	0x010a
        /*083a*/ 	.byte	0x3f
	.zero		1


	//   ....[123]....
        /*083c*/ 	.word	0x0000a190
        /*0840*/ 	.word	0x00000007
        /*0844*/ 	.word	0x00000000
        /*0848*/ 	.short	0x010a
        /*084a*/ 	.byte	0x3f
	.zero		1


	//----- nvinfo : EIATTR_NUM_MBARRIERS
	.align		4
.L_35:
        /*084c*/ 	.byte	0x03, 0x38
        /*084e*/ 	.short	0x003a


	//----- nvinfo : EIATTR_EXIT_INSTR_OFFSETS
	.align		4
        /*0850*/ 	.byte	0x04, 0x1c
        /*0852*/ 	.short	(.L_37 - .L_36)


	//   ....[0]....
.L_36:
        /*0854*/ 	.word	0x00000d10


	//   ....[1]....
        /*0858*/ 	.word	0x00001530


	//   ....[2]....
        /*085c*/ 	.word	0x000074a0


	//   ....[3]....
        /*0860*/ 	.word	0x00007a00


	//   ....[4]....
        /*0864*/ 	.word	0x00009760


	//----- nvinfo : EIATTR_MAX_THREADS
	.align		4
.L_37:
        /*0868*/ 	.byte	0x04, 0x05
        /*086a*/ 	.short	(.L_39 - .L_38)
.L_38:
        /*086c*/ 	.word	0x00000180
        /*0870*/ 	.word	0x00000001
        /*0874*/ 	.word	0x00000001


	//----- nvinfo : EIATTR_CRS_STACK_SIZE
	.align		4
.L_39:
        /*0878*/ 	.byte	0x04, 0x1e
        /*087a*/ 	.short	(.L_41 - .L_40)
.L_40:
        /*087c*/ 	.word	0x00000000


	//----- nvinfo : EIATTR_CBANK_PARAM_SIZE
	.align		4
.L_41:
        /*0880*/ 	.byte	0x03, 0x19
        /*0882*/ 	.short	0x0470


	//----- nvinfo : EIATTR_PARAM_CBANK
	.align		4
        /*0884*/ 	.byte	0x04, 0x0a
        /*0886*/ 	.short	(.L_43 - .L_42)
	.align		4
.L_42:
        /*0888*/ 	.word	index@(.nv.constant0._ZN7cutlass13device_kernelINS_4gemm6kernel13GemmUniversalIN4cute5tupleIJiiiiEEENS1_10collective13CollectiveMmaINS1_34MainloopSm90TmaGmmaWarpSpecializedILi28ENS5_IJNS4_1CILi2EEENSA_ILi1EEESC_EEENS1_35KernelTmaWarpSpecializedCooperativeEEENS5_IJNSA_ILi192EEENSA_ILi64EEENSA_ILi16EEEEEENS_10bfloat16_tENS5_IJlSC_lEEESK_SL_NS4_8TiledMMAINS4_8MMA_AtomIJNS4_4SM904GMMA27MMA_64x64x16_F32BF16BF16_SSILNSP_5MajorE0ELSR_0ELNSP_7ScaleInE1ELSS_1EEEEEENS4_6LayoutISD_NS5_IJSC_NSA_ILi0EEESW_EEEEENS5_IJNS4_10UnderscoreESZ_SZ_EEEEENS4_13SM90_TMA_LOADENS4_14ComposedLayoutINS4_7SwizzleILi1ELi4ELi3EEENS4_18smem_ptr_flag_bitsILi16EEENSV_INS5_IJNSA_ILi8EEESI_EEENS5_IJSI_SC_EEEEEEEvNS4_8identityENS4_23SM90_TMA_LOAD_MULTICASTES1C_vS1D_EENS_8epilogue10collective6detail29Sm90TmaWarpSpecializedAdapterINS1H_15DefaultEpilogueISK_SL_SL_NS1G_6thread17LinearCombinationISK_Li1EffLNS1L_9ScaleType4KindE0ELNS_15FloatRoundStyleE2ESK_EENS1_15EpilogueDefaultEEEEEvvEEEEvNT_6ParamsE)
        /*088c*/ 	.short	0x0210
        /*088e*/ 	.short	0x0470


	//----- nvinfo : EIATTR_SW_WAR
	.align		4
.L_43:
        /*0890*/ 	.byte	0x04, 0x36
        /*0892*/ 	.short	(.L_45 - .L_44)
.L_44:
        /*0894*/ 	.word	0x00000008
.L_45:


//--------------------- .nv.callgraph             --------------------------
	.section	.nv.callgraph,"",@"SHT_CUDA_CALLGRAPH"
	.align	4
	.sectionentsize	8
	.align		4
        /*0000*/ 	.word	0x00000000
	.align		4
        /*0004*/ 	.word	0xffffffff
	.align		4
        /*0008*/ 	.word	index@(_ZN7cutlass13device_kernelINS_4gemm6kernel13GemmUniversalIN4cute5tupleIJiiiiEEENS1_10collective13CollectiveMmaINS1_34MainloopSm90TmaGmmaWarpSpecializedILi28ENS5_IJNS4_1CILi2EEENSA_ILi1EEESC_EEENS1_35KernelTmaWarpSpecializedCooperativeEEENS5_IJNSA_ILi192EEENSA_ILi64EEENSA_ILi16EEEEEENS_10bfloat16_tENS5_IJlSC_lEEESK_SL_NS4_8TiledMMAINS4_8MMA_AtomIJNS4_4SM904GMMA27MMA_64x64x16_F32BF16BF16_SSILNSP_5MajorE0ELSR_0ELNSP_7ScaleInE1ELSS_1EEEEEENS4_6LayoutISD_NS5_IJSC_NSA_ILi0EEESW_EEEEENS5_IJNS4_10UnderscoreESZ_SZ_EEEEENS4_13SM90_TMA_LOADENS4_14ComposedLayoutINS4_7SwizzleILi1ELi4ELi3EEENS4_18smem_ptr_flag_bitsILi16EEENSV_INS5_IJNSA_ILi8EEESI_EEENS5_IJSI_SC_EEEEEEEvNS4_8identityENS4_23SM90_TMA_LOAD_MULTICASTES1C_vS1D_EENS_8epilogue10collective6detail29Sm90TmaWarpSpecializedAdapterINS1H_15DefaultEpilogueISK_SL_SL_NS1G_6thread17LinearCombinationISK_Li1EffLNS1L_9ScaleType4KindE0ELNS_15FloatRoundStyleE2ESK_EENS1_15EpilogueDefaultEEEEEvvEEEEvNT_6ParamsE)
	.align		4
        /*000c*/ 	.word	index@(__assertfail)
	.align		4
        /*0010*/ 	.word	0x00000000
	.align		4
        /*0014*/ 	.word	0xfffffffe
	.align		4
        /*0018*/ 	.word	0x00000000
	.align		4
        /*001c*/ 	.word	0xfffffffd
	.align		4
        /*0020*/ 	.word	0x00000000
	.align		4
        /*0024*/ 	.word	0xfffffffc


//--------------------- .nv.constant4             --------------------------
	.section	.nv.constant4,"a",@progbits
	.align	8
	.align		8
.nv.constant4:
        /*0000*/ 	.dword	__assertfail
	.align		8
        /*0008*/ 	.dword	__unnamed_1
	.align		8
        /*0010*/ 	.dword	_ZN40_INTERNAL_32b7216b_4_k_cu_6f68c56b_142934cuda3std3__45__cpo5beginE
	.align		8
        /*0018*/ 	.dword	_ZN40_INTERNAL_32b7216b_4_k_cu_6f68c56b_142934cuda3std3__45__cpo3endE
	.align		8
        /*0020*/ 	.dword	_ZN40_INTERNAL_32b7216b_4_k_cu_6f68c56b_142934cuda3std3__45__cpo6cbeginE
	.align		8
        /*0028*/ 	.dword	_ZN40_INTERNAL_32b7216b_4_k_cu_6f68c56b_142934cuda3std3__45__cpo4cendE
	.align		8
        /*0030*/ 	.dword	_ZN40_INTERNAL_32b7216b_4_k_cu_6f68c56b_142934cuda3std3__442_GLOBAL__N__32b7216b_4_k_cu_6f68c56b_142936ignoreE
	.align		8
        /*0038*/ 	.dword	_ZN40_INTERNAL_32b7216b_4_k_cu_6f68c56b_142934cuda3std3__419piecewise_constructE
	.align		8
        /*0040*/ 	.dword	_ZN40_INTERNAL_32b7216b_4_k_cu_6f68c56b_142934cuda3std3__48in_placeE
	.align		8
        /*0048*/ 	.dword	_ZN40_INTERNAL_32b7216b_4_k_cu_6f68c56b_142934cuda3std6ranges3__45__cpo4swapE
	.align		8
        /*0050*/ 	.dword	_ZN40_INTERNAL_32b7216b_4_k_cu_6f68c56b_142934cuda3std6ranges3__45__cpo9iter_moveE
	.align		8
        /*0058*/ 	.dword	_ZN40_INTERNAL_32b7216b_4_k_cu_6f68c56b_142934cute7productE
	.align		8
        /*0060*/ 	.dword	_ZN40_INTERNAL_32b7216b_4_k_cu_6f68c56b_142934cute1_E
	.align		8
        /*0068*/ 	.dword	$str$22
	.align		8
        /*0070*/ 	.dword	$str$23


//--------------------- .text._ZN7cutlass13device_kernelINS_4gemm6kernel13GemmUniversalIN4cute5tupleIJiiiiEEENS1_10collective13CollectiveMmaINS1_34MainloopSm90TmaGmmaWarpSpecializedILi28ENS5_IJNS4_1CILi2EEENSA_ILi1EEESC_EEENS1_35KernelTmaWarpSpecializedCooperativeEEENS5_IJNSA_ILi192EEENSA_ILi64EEENSA_ILi16EEEEEENS_10bfloat16_tENS5_IJlSC_lEEESK_SL_NS4_8TiledMMAINS4_8MMA_AtomIJNS4_4SM904GMMA27MMA_64x64x16_F32BF16BF16_SSILNSP_5MajorE0ELSR_0ELNSP_7ScaleInE1ELSS_1EEEEEENS4_6LayoutISD_NS5_IJSC_NSA_ILi0EEESW_EEEEENS5_IJNS4_10UnderscoreESZ_SZ_EEEEENS4_13SM90_TMA_LOADENS4_14ComposedLayoutINS4_7SwizzleILi1ELi4ELi3EEENS4_18smem_ptr_flag_bitsILi16EEENSV_INS5_IJNSA_ILi8EEESI_EEENS5_IJSI_SC_EEEEEEEvNS4_8identityENS4_23SM90_TMA_LOAD_MULTICASTES1C_vS1D_EENS_8epilogue10collective6detail29Sm90TmaWarpSpecializedAdapterINS1H_15DefaultEpilogueISK_SL_SL_NS1G_6thread17LinearCombinationISK_Li1EffLNS1L_9ScaleType4KindE0ELNS_15FloatRoundStyleE2ESK_EENS1_15EpilogueDefaultEEEEEvvEEEEvNT_6ParamsE --------------------------
	.section	.text._ZN7cutlass13device_kernelINS_4gemm6kernel13GemmUniversalIN4cute5tupleIJiiiiEEENS1_10collective13CollectiveMmaINS1_34MainloopSm90TmaGmmaWarpSpecializedILi28ENS5_IJNS4_1CILi2EEENSA_ILi1EEESC_EEENS1_35KernelTmaWarpSpecializedCooperativeEEENS5_IJNSA_ILi192EEENSA_ILi64EEENSA_ILi16EEEEEENS_10bfloat16_tENS5_IJlSC_lEEESK_SL_NS4_8TiledMMAINS4_8MMA_AtomIJNS4_4SM904GMMA27MMA_64x64x16_F32BF16BF16_SSILNSP_5MajorE0ELSR_0ELNSP_7ScaleInE1ELSS_1EEEEEENS4_6LayoutISD_NS5_IJSC_NSA_ILi0EEESW_EEEEENS5_IJNS4_10UnderscoreESZ_SZ_EEEEENS4_13SM90_TMA_LOADENS4_14ComposedLayoutINS4_7SwizzleILi1ELi4ELi3EEENS4_18smem_ptr_flag_bitsILi16EEENSV_INS5_IJNSA_ILi8EEESI_EEENS5_IJSI_SC_EEEEEEEvNS4_8identityENS4_23SM90_TMA_LOAD_MULTICASTES1C_vS1D_EENS_8epilogue10collective6detail29Sm90TmaWarpSpecializedAdapterINS1H_15DefaultEpilogueISK_SL_SL_NS1G_6thread17LinearCombinationISK_Li1EffLNS1L_9ScaleType4KindE0ELNS_15FloatRoundStyleE2ESK_EENS1_15EpilogueDefaultEEEEEvvEEEEvNT_6ParamsE,"ax",@progbits
	.align	128
.text._ZN7cutlass13device_kernelINS_4gemm6kernel13GemmUniversalIN4cute5tupleIJiiiiEEENS1_10collective13CollectiveMmaINS1_34MainloopSm90TmaGmmaWarpSpecializedILi28ENS5_IJNS4_1CILi2EEENSA_ILi1EEESC_EEENS1_35KernelTmaWarpSpecializedCooperativeEEENS5_IJNSA_ILi192EEENSA_ILi64EEENSA_ILi16EEEEEENS_10bfloat16_tENS5_IJlSC_lEEESK_SL_NS4_8TiledMMAINS4_8MMA_AtomIJNS4_4SM904GMMA27MMA_64x64x16_F32BF16BF16_SSILNSP_5MajorE0ELSR_0ELNSP_7ScaleInE1ELSS_1EEEEEENS4_6LayoutISD_NS5_IJSC_NSA_ILi0EEESW_EEEEENS5_IJNS4_10UnderscoreESZ_SZ_EEEEENS4_13SM90_TMA_LOADENS4_14ComposedLayoutINS4_7SwizzleILi1ELi4ELi3EEENS4_18smem_ptr_flag_bitsILi16EEENSV_INS5_IJNSA_ILi8EEESI_EEENS5_IJSI_SC_EEEEEEEvNS4_8identityENS4_23SM90_TMA_LOAD_MULTICASTES1C_vS1D_EENS_8epilogue10collective6detail29Sm90TmaWarpSpecializedAdapterINS1H_15DefaultEpilogueISK_SL_SL_NS1G_6thread17LinearCombinationISK_Li1EffLNS1L_9ScaleType4KindE0ELNS_15FloatRoundStyleE2ESK_EENS1_15EpilogueDefaultEEEEEvvEEEEvNT_6ParamsE:
        .type           _ZN7cutlass13device_kernelINS_4gemm6kernel13GemmUniversalIN4cute5tupleIJiiiiEEENS1_10collective13CollectiveMmaINS1_34MainloopSm90TmaGmmaWarpSpecializedILi28ENS5_IJNS4_1CILi2EEENSA_ILi1EEESC_EEENS1_35KernelTmaWarpSpecializedCooperativeEEENS5_IJNSA_ILi192EEENSA_ILi64EEENSA_ILi16EEEEEENS_10bfloat16_tENS5_IJlSC_lEEESK_SL_NS4_8TiledMMAINS4_8MMA_AtomIJNS4_4SM904GMMA27MMA_64x64x16_F32BF16BF16_SSILNSP_5MajorE0ELSR_0ELNSP_7ScaleInE1ELSS_1EEEEEENS4_6LayoutISD_NS5_IJSC_NSA_ILi0EEESW_EEEEENS5_IJNS4_10UnderscoreESZ_SZ_EEEEENS4_13SM90_TMA_LOADENS4_14ComposedLayoutINS4_7SwizzleILi1ELi4ELi3EEENS4_18smem_ptr_flag_bitsILi16EEENSV_INS5_IJNSA_ILi8EEESI_EEENS5_IJSI_SC_EEEEEEEvNS4_8identityENS4_23SM90_TMA_LOAD_MULTICASTES1C_vS1D_EENS_8epilogue10collective6detail29Sm90TmaWarpSpecializedAdapterINS1H_15DefaultEpilogueISK_SL_SL_NS1G_6thread17LinearCombinationISK_Li1EffLNS1L_9ScaleType4KindE0ELNS_15FloatRoundStyleE2ESK_EENS1_15EpilogueDefaultEEEEEvvEEEEvNT_6ParamsE,@function
        .size           _ZN7cutlass13device_kernelINS_4gemm6kernel13GemmUniversalIN4cute5tupleIJiiiiEEENS1_10collective13CollectiveMmaINS1_34MainloopSm90TmaGmmaWarpSpecializedILi28ENS5_IJNS4_1CILi2EEENSA_ILi1EEESC_EEENS1_35KernelTmaWarpSpecializedCooperativeEEENS5_IJNSA_ILi192EEENSA_ILi64EEENSA_ILi16EEEEEENS_10bfloat16_tENS5_IJlSC_lEEESK_SL_NS4_8TiledMMAINS4_8MMA_AtomIJNS4_4SM904GMMA27MMA_64x64x16_F32BF16BF16_SSILNSP_5MajorE0ELSR_0ELNSP_7ScaleInE1ELSS_1EEEEEENS4_6LayoutISD_NS5_IJSC_NSA_ILi0EEESW_EEEEENS5_IJNS4_10UnderscoreESZ_SZ_EEEEENS4_13SM90_TMA_LOADENS4_14ComposedLayoutINS4_7SwizzleILi1ELi4ELi3EEENS4_18smem_ptr_flag_bitsILi16EEENSV_INS5_IJNSA_ILi8EEESI_EEENS5_IJSI_SC_EEEEEEEvNS4_8identityENS4_23SM90_TMA_LOAD_MULTICASTES1C_vS1D_EENS_8epilogue10collective6detail29Sm90TmaWarpSpecializedAdapterINS1H_15DefaultEpilogueISK_SL_SL_NS1G_6thread17LinearCombinationISK_Li1EffLNS1L_9ScaleType4KindE0ELNS_15FloatRoundStyleE2ESK_EENS1_15EpilogueDefaultEEEEEvvEEEEvNT_6ParamsE,(.L_x_244 - _ZN7cutlass13device_kernelINS_4gemm6kernel13GemmUniversalIN4cute5tupleIJiiiiEEENS1_10collective13CollectiveMmaINS1_34MainloopSm90TmaGmmaWarpSpecializedILi28ENS5_IJNS4_1CILi2EEENSA_ILi1EEESC_EEENS1_35KernelTmaWarpSpecializedCooperativeEEENS5_IJNSA_ILi192EEENSA_ILi64EEENSA_ILi16EEEEEENS_10bfloat16_tENS5_IJlSC_lEEESK_SL_NS4_8TiledMMAINS4_8MMA_AtomIJNS4_4SM904GMMA27MMA_64x64x16_F32BF16BF16_SSILNSP_5MajorE0ELSR_0ELNSP_7ScaleInE1ELSS_1EEEEEENS4_6LayoutISD_NS5_IJSC_NSA_ILi0EEESW_EEEEENS5_IJNS4_10UnderscoreESZ_SZ_EEEEENS4_13SM90_TMA_LOADENS4_14ComposedLayoutINS4_7SwizzleILi1ELi4ELi3EEENS4_18smem_ptr_flag_bitsILi16EEENSV_INS5_IJNSA_ILi8EEESI_EEENS5_IJSI_SC_EEEEEEEvNS4_8identityENS4_23SM90_TMA_LOAD_MULTICASTES1C_vS1D_EENS_8epilogue10collective6detail29Sm90TmaWarpSpecializedAdapterINS1H_15DefaultEpilogueISK_SL_SL_NS1G_6thread17LinearCombinationISK_Li1EffLNS1L_9ScaleType4KindE0ELNS_15FloatRoundStyleE2ESK_EENS1_15EpilogueDefaultEEEEEvvEEEEvNT_6ParamsE)
        .other          _ZN7cutlass13device_kernelINS_4gemm6kernel13GemmUniversalIN4cute5tupleIJiiiiEEENS1_10collective13CollectiveMmaINS1_34MainloopSm90TmaGmmaWarpSpecializedILi28ENS5_IJNS4_1CILi2EEENSA_ILi1EEESC_EEENS1_35KernelTmaWarpSpecializedCooperativeEEENS5_IJNSA_ILi192EEENSA_ILi64EEENSA_ILi16EEEEEENS_10bfloat16_tENS5_IJlSC_lEEESK_SL_NS4_8TiledMMAINS4_8MMA_AtomIJNS4_4SM904GMMA27MMA_64x64x16_F32BF16BF16_SSILNSP_5MajorE0ELSR_0ELNSP_7ScaleInE1ELSS_1EEEEEENS4_6LayoutISD_NS5_IJSC_NSA_ILi0EEESW_EEEEENS5_IJNS4_10UnderscoreESZ_SZ_EEEEENS4_13SM90_TMA_LOADENS4_14ComposedLayoutINS4_7SwizzleILi1ELi4ELi3EEENS4_18smem_ptr_flag_bitsILi16EEENSV_INS5_IJNSA_ILi8EEESI_EEENS5_IJSI_SC_EEEEEEEvNS4_8identityENS4_23SM90_TMA_LOAD_MULTICASTES1C_vS1D_EENS_8epilogue10collective6detail29Sm90TmaWarpSpecializedAdapterINS1H_15DefaultEpilogueISK_SL_SL_NS1G_6thread17LinearCombinationISK_Li1EffLNS1L_9ScaleType4KindE0ELNS_15FloatRoundStyleE2ESK_EENS1_15EpilogueDefaultEEEEEvvEEEEvNT_6ParamsE,@"STO_CUDA_ENTRY STV_DEFAULT"
_ZN7cutlass13device_kernelINS_4gemm6kernel13GemmUniversalIN4cute5tupleIJiiiiEEENS1_10collective13CollectiveMmaINS1_34MainloopSm90TmaGmmaWarpSpecializedILi28ENS5_IJNS4_1CILi2EEENSA_ILi1EEESC_EEENS1_35KernelTmaWarpSpecializedCooperativeEEENS5_IJNSA_ILi192EEENSA_ILi64EEENSA_ILi16EEEEEENS_10bfloat16_tENS5_IJlSC_lEEESK_SL_NS4_8TiledMMAINS4_8MMA_AtomIJNS4_4SM904GMMA27MMA_64x64x16_F32BF16BF16_SSILNSP_5MajorE0ELSR_0ELNSP_7ScaleInE1ELSS_1EEEEEENS4_6LayoutISD_NS5_IJSC_NSA_ILi0EEESW_EEEEENS5_IJNS4_10UnderscoreESZ_SZ_EEEEENS4_13SM90_TMA_LOADENS4_14ComposedLayoutINS4_7SwizzleILi1ELi4ELi3EEENS4_18smem_ptr_flag_bitsILi16EEENSV_INS5_IJNSA_ILi8EEESI_EEENS5_IJSI_SC_EEEEEEEvNS4_8identityENS4_23SM90_TMA_LOAD_MULTICASTES1C_vS1D_EENS_8epilogue10collective6detail29Sm90TmaWarpSpecializedAdapterINS1H_15DefaultEpilogueISK_SL_SL_NS1G_6thread17LinearCombinationISK_Li1EffLNS1L_9ScaleType4KindE0ELNS_15FloatRoundStyleE2ESK_EENS1_15EpilogueDefaultEEEEEvvEEEEvNT_6ParamsE:
[----:B------:R-:W0:Y:S01]  /*0000*/  LDC R1, c[0x0][0x28] ;  /* 0x00000a00ff017b82 */ /* 0x000e220000000800 */
[----:B------:R-:W1:Y:S01]  /*0010*/  S2R R98, SR_TID.X ;  /* 0x0000000000627919 */ /* 0x000e620000002100 */
[----:B------:R-:W-:Y:S01]  /*0020*/  ELECT P0, URZ, PT ;  /* 0x00000000003f782f */ /* 0x000fe20003800000 */
[----:B------:R-:W-:Y:S01]  /*0030*/  BSSY B0, `(.L_x_0) ;  /* 0x000000f000007945 */ /* 0x000fe20003800000 */
[--C-:B-1----:R-:W-:Y:S02]  /*0040*/  SHF.R.U32.HI R0, RZ, 0x5, R98.reuse ;  /* 0x00000005ff007819 */ /* 0x102fe40000011662 */
[----:B------:R-:W-:-:S03]  /*0050*/  SHF.R.U32.HI R7, RZ, 0x7, R98 ;  /* 0x00000007ff077819 */ /* 0x000fc60000011662 */
[----:B------:R-:W1:Y:S04]  /*0060*/  SHFL.IDX PT, R3, R0, RZ, 0x1f ;  /* 0x00001fff00037589 */ /* 0x000e6800000e0000 */
[----:B------:R2:W3:Y:S01]  /*0070*/  SHFL.IDX PT, R2, R7, RZ, 0x1f ;  /* 0x00001fff07027589 */ /* 0x0004e200000e0000 */
[----:B-1----:R-:W-:-:S13]  /*0080*/  ISETP.NE.OR P0, PT, R3, RZ, !P0 ;  /* 0x000000ff0300720c */ /* 0x002fda0004705670 */
[----:B0-23--:R-:W-:Y:S05]  /*0090*/  @P0 BRA `(.L_x_1) ;  /* 0x0000000000200947 */ /* 0x00dfea0003800000 */
[----:B------:R-:W-:Y:S02]  /*00a0*/  ULDC.64 UR4, c[0x0][0x198] ;  /* 0x0000660000047ab9 */ /* 0x000fe40000000a00 */
[----:B------:R-:W-:Y:S02]  /*00b0*/  UIADD3 UR6, UP0, UR4, 0xf0, URZ ;  /* 0x000000f004067890 */ /* 0x000fe4000ff1e03f */
[----:B------:R-:W-:Y:S02]  /*00c0*/  UIADD3 UR4, UP1, UR4, 0x1f0, URZ ;  /* 0x000001f004047890 */ /* 0x000fe4000ff3e03f */
[----:B------:R-:W-:Y:S02]  /*00d0*/  UIADD3.X UR7, URZ, UR5, URZ, UP0, !UPT ;  /* 0x000000053f077290 */ /* 0x000fe400087fe43f */
[----:B------:R-:W-:-:S07]  /*00e0*/  UIADD3.X UR5, URZ, UR5, URZ, UP1, !UPT ;  /* 0x000000053f057290 */ /* 0x000fce0008ffe43f */
[----:B------:R0:W-:Y:S02]  /*00f0*/  UTMACCTL.PF [UR6] ;  /* 0x00000000060079b9 */ /* 0x0001e40008040000 */
[----:B------:R0:W-:Y:S02]  /*0100*/  UTMACCTL.PF [UR4] ;  /* 0x00000000040079b9 */ /* 0x0001e40008040000 */
[----:B0-----:R-:W-:Y:S01]  /*0110*/  NOP ;  /* 0x0000000000007918 */ /* 0x001fe20000000000 */
.L_x_1:
[----:B------:R-:W-:Y:S05]  /*0120*/  BSYNC B0 ;  /* 0x0000000000007941 */ /* 0x000fea0003800000 */
.L_x_0:
[----:B------:R-:W0:Y:S02]  /*0130*/  SHFL.IDX PT, R5, R0, RZ, 0x1f ;  /* 0x00001fff00057589 */ /* 0x000e2400000e0000 */
[----:B0-----:R-:W-:-:S13]  /*0140*/  ISETP.NE.AND P0, PT, R5, RZ, PT ;  /* 0x000000ff0500720c */ /* 0x001fda0003f05270 */
[----:B------:R-:W-:Y:S05]  /*0150*/  @P0 BRA `(.L_x_2) ;  /* 0x0000000400240947 */ /* 0x000fea0003800000 */
[----:B------:R-:W-:Y:S01]  /*0160*/  ELECT P0, URZ, PT ;  /* 0x00000000003f782f */ /* 0x000fe20003800000 */
[----:B------:R-:W-:-:S12]  /*0170*/  BSSY B0, `(.L_x_2) ;  /* 0x0000047000007945 */ /* 0x000fd80003800000 */
[----:B------:R-:W-:Y:S05]  /*0180*/  @!P0 BRA `(.L_x_3) ;  /* 0x0000000400148947 */ /* 0x000fea0003800000 */
[----:B------:R-:W0:Y:S01]  /*0190*/  S2UR UR8, SR_CgaCtaId ;  /* 0x00000000000879c3 */ /* 0x000e220000008800 */
[----:B------:R-:W-:Y:S01]  /*01a0*/  UMOV UR4, 0x400 ;  /* 0x0000040000047882 */ /* 0x000fe20000000000 */
[----:B------:R-:W-:Y:S01]  /*01b0*/  UMOV UR5, 0x1 ;  /* 0x0000000100057882 */ /* 0x000fe20000000000 */
[----:B------:R-:W-:Y:S02]  /*01c0*/  UMOV UR6, 0x4 ;  /* 0x0000000400067882 */ /* 0x000fe40000000000 */
[----:B------:R-:W-:-:S04]  /*01d0*/  UIADD3 UR6, -UR6, 0x100000, URZ ;  /* 0x0010000006067890 */ /* 0x000fc8000fffe13f */
[----:B------:R-:W-:Y:S02]  /*01e0*/  USHF.L.U32 UR7, UR6, 0xb, URZ ;  /* 0x0000000b06077899 */ /* 0x000fe4000800063f */
[----:B------:R-:W-:Y:S02]  /*01f0*/  USHF.L.U32 UR6, UR6, 0x1, URZ ;  /* 0x0000000106067899 */ /* 0x000fe4000800063f */
[----:B0-----:R-:W-:Y:S02]  /*0200*/  ULEA UR8, UR8, UR4, 0x18 ;  /* 0x0000000408087291 */ /* 0x001fe4000f8ec03f */
[----:B------:R-:W-:-:S04]  /*0210*/  UIADD3 UR4, -UR5, 0x100000, URZ ;  /* 0x0010000005047890 */ /* 0x000fc8000fffe13f */
[----:B------:R-:W-:Y:S02]  /*0220*/  USHF.L.U32 UR5, UR4, 0xb, URZ ;  /* 0x0000000b04057899 */ /* 0x000fe4000800063f */
[----:B------:R-:W-:Y:S01]  /*0230*/  USHF.L.U32 UR4, UR4, 0x1, URZ ;  /* 0x0000000104047899 */ /* 0x000fe2000800063f */
[----:B------:R-:W0:Y:S11]  /*0240*/  FENCE.VIEW.ASYNC.S ;  /* 0x00000000000073c6 */ /* 0x000e360000000000 */
[----:B0-----:R0:W1:Y:S01]  /*0250*/  SYNCS.EXCH.64 URZ, [UR8], UR4 ;  /* 0x00000004083f75b2 */ /* 0x0010620008000100 */
[----:B------:R0:W2:Y:S01]  /*0260*/  SYNCS.EXCH.64 URZ, [UR8+0xe0], UR6 ;  /* 0x0000e006083f75b2 */ /* 0x0000a20008000100 */
[----:B------:R0:W3:Y:S01]  /*0270*/  SYNCS.EXCH.64 URZ, [UR8+0x8], UR4 ;  /* 0x00000804083f75b2 */ /* 0x0000e20008000100 */
[----:B------:R0:W4:Y:S01]  /*0280*/  SYNCS.EXCH.64 URZ, [UR8+0xe8], UR6 ;  /* 0x0000e806083f75b2 */ /* 0x0001220008000100 */
[----:B------:R0:W0:Y:S01]  /*0290*/  SYNCS.EXCH.64 URZ, [UR8+0x10], UR4 ;  /* 0x00001004083f75b2 */ /* 0x0000220008000100 */
        /* <DEDUP_REMOVED lines=51> */
[----:B-1234-:R-:W-:Y:S01]  /*05d0*/  NOP ;  /* 0x0000000000007918 */ /* 0x01efe20000000000 */
.L_x_3:
[----:B0-----:R-:W-:Y:S05]  /*05e0*/  BSYNC B0 ;  /* 0x0000000000007941 */ /* 0x001fea0003800000 */
.L_x_2:
[----:B------:R-:W-:Y:S01]  /*05f0*/  SHF.R.S32.HI R9, RZ, 0x1f, R98 ;  /* 0x0000001fff097819 */ /* 0x000fe20000011462 */
[----:B------:R-:W0:Y:S01]  /*0600*/  SHFL.IDX PT, R0, R0, RZ, 0x1f ;  /* 0x00001fff00007589 */ /* 0x000e2200000e0000 */
[----:B------:R-:W1:Y:S01]  /*0610*/  S2UR UR8, SR_CTAID.X ;  /* 0x00000000000879c3 */ /* 0x000e620000002500 */
[----:B------:R-:W-:Y:S02]  /*0620*/  ELECT P0, URZ, PT ;  /* 0x00000000003f782f */ /* 0x000fe40003800000 */
[----:B------:R-:W-:Y:S01]  /*0630*/  LEA.HI R9, R9, R98, RZ, 0x7 ;  /* 0x0000006209097211 */ /* 0x000fe200078f38ff */
[----:B------:R-:W2:Y:S01]  /*0640*/  S2R R4, SR_CTAID.Y ;  /* 0x0000000000047919 */ /* 0x000ea20000002600 */
[----:B------:R-:W-:Y:S01]  /*0650*/  SHF.R.S32.HI R6, RZ, 0x1f, R5 ;  /* 0x0000001fff067819 */ /* 0x000fe20000011405 */
[----:B------:R-:W-:Y:S01]  /*0660*/  ULDC UR4, c[0x0][0x150] ;  /* 0x0000540000047ab9 */ /* 0x000fe20000000800 */
[----:B------:R-:W-:Y:S01]  /*0670*/  LOP3.LUT R9, R9, 0xffffff80, RZ, 0xc0, !PT ;  /* 0xffffff8009097812 */ /* 0x000fe200078ec0ff */
[----:B------:R-:W-:Y:S01]  /*0680*/  NOP ;  /* 0x0000000000007918 */ /* 0x000fe20000000000 */
[----:B------:R-:W-:Y:S01]  /*0690*/  LEA.HI R6, R6, R5, RZ, 0x2 ;  /* 0x0000000506067211 */ /* 0x000fe200078f10ff */
[----:B------:R-:W3:Y:S01]  /*06a0*/  LDC R11, c[0x0][0x144] ;  /* 0x00005100ff0b7b82 */ /* 0x000ee20000000800 */
[----:B------:R-:W-:Y:S01]  /*06b0*/  NOP ;  /* 0x0000000000007918 */ /* 0x000fe20000000000 */
[----:B------:R-:W-:Y:S01]  /*06c0*/  IMAD.IADD R8, R98, 0x1, -R9 ;  /* 0x0000000162087824 */ /* 0x000fe200078e0a09 */
[----:B------:R-:W-:Y:S01]  /*06d0*/  LOP3.LUT R6, R6, 0x3ffffffc, RZ, 0xc0, !PT ;  /* 0x3ffffffc06067812 */ /* 0x000fe200078ec0ff */
[----:B------:R-:W-:Y:S01]  /*06e0*/  IMAD.MOV.U32 R22, RZ, RZ, 0x1 ;  /* 0x00000001ff167424 */ /* 0x000fe200078e00ff */
[----:B------:R-:W-:-:S02]  /*06f0*/  ISETP.NE.AND P3, PT, R2, RZ, PT ;  /* 0x000000ff0200720c */ /* 0x000fc40003f65270 */
[----:B------:R-:W-:Y:S01]  /*0700*/  SHF.R.S32.HI R9, RZ, 0x1f, R8 ;  /* 0x0000001fff097819 */ /* 0x000fe20000011408 */
[----:B------:R-:W-:Y:S01]  /*0710*/  IMAD.IADD R6, R5, 0x1, -R6 ;  /* 0x0000000105067824 */ /* 0x000fe200078e0a06 */
[----:B------:R-:W4:Y:S02]  /*0720*/  LDC R13, c[0x0][0x140] ;  /* 0x00005000ff0d7b82 */ /* 0x000f240000000800 */
[----:B------:R-:W-:Y:S02]  /*0730*/  LEA.HI R9, R9, R8, RZ, 0x3 ;  /* 0x0000000809097211 */ /* 0x000fe400078f18ff */
[----:B0-----:R-:W-:Y:S02]  /*0740*/  ISETP.NE.OR P0, PT, R0, RZ, !P0 ;  /* 0x000000ff0000720c */ /* 0x001fe40004705670 */
[----:B------:R-:W-:Y:S02]  /*0750*/  SHF.R.S32.HI R0, RZ, 0x3, R9 ;  /* 0x00000003ff007819 */ /* 0x000fe40000011409 */
[----:B-1----:R-:W-:-:S02]  /*0760*/  I2FP.F32.U32 R10, UR8 ;  /* 0x00000008000a7c45 */ /* 0x002fc40008201000 */
[----:B------:R-:W-:-:S03]  /*0770*/  SHF.R.S32.HI R9, RZ, 0x1f, R9 ;  /* 0x0000001fff097819 */ /* 0x000fc60000011409 */
[----:B------:R-:W-:Y:S01]  /*0780*/  FMUL R10, R10, UR4 ;  /* 0x000000040a0a7c20 */ /* 0x000fe20008400000 */
[----:B------:R-:W-:Y:S01]  /*0790*/  LEA.HI R9, R9, R0, RZ, 0x2 ;  /* 0x0000000009097211 */ /* 0x000fe200078f10ff */
[----:B------:R-:W-:Y:S01]  /*07a0*/  ULDC UR4, c[0x0][0x154] ;  /* 0x0000550000047ab9 */ /* 0x000fe20000000800 */
[----:B--2---:R-:W-:Y:S01]  /*07b0*/  I2FP.F32.U32 R12, R4 ;  /* 0x00000004000c7245 */ /* 0x004fe20000201000 */
[----:B------:R-:W-:Y:S01]  /*07c0*/  VOTEU.ALL UP0, P0 ;  /* 0x00000000003f7886 */ /* 0x000fe20000000000 */
[----:B------:R-:W-:Y:S01]  /*07d0*/  LOP3.LUT R9, R9, 0xfffffffc, RZ, 0xc0, !PT ;  /* 0xfffffffc09097812 */ /* 0x000fe200078ec0ff */
[----:B------:R-:W0:Y:S01]  /*07e0*/  F2I.U32.TRUNC.NTZ R10, R10 ;  /* 0x0000000a000a7305 */ /* 0x000e22000020f000 */
[----:B------:R-:W-:Y:S01]  /*07f0*/  VOTEU.ALL UP1, P0 ;  /* 0x00000000003f7886 */ /* 0x000fe20000020000 */
[----:B------:R-:W-:Y:S01]  /*0800*/  FMUL R12, R12, UR4 ;  /* 0x000000040c0c7c20 */ /* 0x000fe20008400000 */
[----:B------:R-:W1:Y:S01]  /*0810*/  @!UP0 S2UR UR7, SR_CgaCtaId ;  /* 0x00000000000789c3 */ /* 0x000e620000008800 */
[----:B------:R-:W-:Y:S01]  /*0820*/  IMAD.IADD R9, R0, 0x1, -R9 ;  /* 0x0000000100097824 */ /* 0x000fe200078e0a09 */
[----:B------:R-:W-:Y:S01]  /*0830*/  SHF.R.S32.HI R0, RZ, 0x1f, R3 ;  /* 0x0000001fff007819 */ /* 0x000fe20000011403 */
[----:B------:R-:W-:Y:S01]  /*0840*/  UMOV UR4, 0x20 ;  /* 0x0000002000047882 */ /* 0x000fe20000000000 */
[----:B------:R-:W-:Y:S01]  /*0850*/  @!UP0 UMOV UR6, 0x400 ;  /* 0x0000040000068882 */ /* 0x000fe20000000000 */
[----:B------:R-:W-:Y:S01]  /*0860*/  IMAD R19, R6, 0x4, R9 ;  /* 0x0000000406137824 */ /* 0x000fe200078e0209 */
[----:B------:R-:W2:Y:S01]  /*0870*/  F2I.U32.TRUNC.NTZ R12, R12 ;  /* 0x0000000c000c7305 */ /* 0x000ea2000020f000 */
[----:B------:R-:W-:Y:S01]  /*0880*/  LEA.HI R0, R0, R3, RZ, 0x2 ;  /* 0x0000000300007211 */ /* 0x000fe200078f10ff */
[----:B------:R-:W5:Y:S01]  /*0890*/  LDC R9, c[0x0][0x148] ;  /* 0x00005200ff097b82 */ /* 0x000f620000000800 */
[----:B------:R-:W-:-:S04]  /*08a0*/  @!UP0 UIADD3 UR4, -UR4, 0x100000, URZ ;  /* 0x0010000004048890 */ /* 0x000fc8000fffe13f */
[----:B------:R-:W-:Y:S02]  /*08b0*/  @!UP0 USHF.L.U32 UR5, UR4, 0xb, URZ ;  /* 0x0000000b04058899 */ /* 0x000fe4000800063f */
[----:B------:R-:W-:Y:S01]  /*08c0*/  @!UP0 USHF.L.U32 UR4, UR4, 0x1, URZ ;  /* 0x0000000104048899 */ /* 0x000fe2000800063f */
[----:B------:R-:W-:Y:S01]  /*08d0*/  LEA.HI R6, R19, R19, RZ, 0x1 ;  /* 0x0000001313067211 */ /* 0x000fe200078f08ff */
[----:B0-----:R-:W-:Y:S01]  /*08e0*/  IMAD.MOV R14, RZ, RZ, -R10 ;  /* 0x000000ffff0e7224 */ /* 0x001fe200078e0a0a */
[----:B------:R-:W-:Y:S02]  /*08f0*/  LOP3.LUT R0, R0, 0xfffffffc, RZ, 0xc0, !PT ;  /* 0xfffffffc00007812 */ /* 0x000fe400078ec0ff */
[----:B------:R-:W-:Y:S01]  /*0900*/  LOP3.LUT R10, R6, 0xfffffffe, RZ, 0xc0, !PT ;  /* 0xfffffffe060a7812 */ /* 0x000fe200078ec0ff */
[----:B---3--:R-:W-:Y:S01]  /*0910*/  IMAD R6, R11, R14, UR8 ;  /* 0x000000080b067e24 */ /* 0x008fe2000f8e020e */
[----:B----4-:R-:W-:Y:S01]  /*0920*/  ISETP.EQ.U32.AND P2, PT, R13, 0x1, PT ;  /* 0x000000010d00780c */ /* 0x010fe20003f42070 */
[----:B------:R-:W-:-:S02]  /*0930*/  IMAD.IADD R3, R3, 0x1, -R0 ;  /* 0x0000000103037824 */ /* 0x000fc400078e0a00 */
[C---:B------:R-:W-:Y:S02]  /*0940*/  IMAD.IADD R11, R19.reuse, 0x1, -R10 ;  /* 0x00000001130b7824 */ /* 0x040fe400078e0a0a */
[----:B------:R-:W-:Y:S01]  /*0950*/  IMAD.SHL.U32 R10, R19, 0x4, RZ ;  /* 0x00000004130a7824 */ /* 0x000fe200078e00ff */
[----:B------:R-:W-:Y:S01]  /*0960*/  ISETP.NE.AND P1, PT, R3, 0x3, PT ;  /* 0x000000030300780c */ /* 0x000fe20003f25270 */
[----:B--2---:R-:W-:Y:S01]  /*0970*/  IMAD.MOV R24, RZ, RZ, -R12 ;  /* 0x000000ffff187224 */ /* 0x004fe200078e0a0c */
[----:B------:R-:W-:Y:S01]  /*0980*/  ISETP.NE.AND P4, PT, R11, R6, PT ;  /* 0x000000060b00720c */ /* 0x000fe20003f85270 */
[----:B-1----:R-:W-:Y:S01]  /*0990*/  @!UP0 ULEA UR6, UR7, UR6, 0x18 ;  /* 0x0000000607068291 */ /* 0x002fe2000f8ec03f */
[----:B------:R-:W-:Y:S01]  /*09a0*/  LOP3.LUT R19, R19, 0xc, R10, 0x78, !PT ;  /* 0x0000000c13137812 */ /* 0x000fe200078e780a */
[----:B------:R-:W-:Y:S01]  /*09b0*/  VOTEU.ALL UP0, P0 ;  /* 0x00000000003f7886 */ /* 0x000fe20000000000 */
[----:B------:R-:W-:Y:S01]  /*09c0*/  LOP3.LUT P0, RZ, R8, 0x7, RZ, 0xc0, !PT ;  /* 0x0000000708ff7812 */ /* 0x000fe2000780c0ff */
[----:B------:R-:W-:Y:S01]  /*09d0*/  VIADD R8, R2, 0xffffffff ;  /* 0xffffffff02087836 */ /* 0x000fe20000000000 */
[----:B------:R-:W-:Y:S01]  /*09e0*/  ISETP.EQ.OR P1, PT, R3, RZ, !P1 ;  /* 0x000000ff0300720c */ /* 0x000fe20004f22670 */
[----:B-----5:R-:W-:Y:S01]  /*09f0*/  IMAD R11, R9, R24, R4 ;  /* 0x00000018090b7224 */ /* 0x020fe200078e0204 */
[----:B------:R-:W-:-:S02]  /*0a00*/  ISETP.LT.U32.AND P0, PT, R19, 0x2, !P0 ;  /* 0x000000021300780c */ /* 0x000fc40004701070 */
[----:B------:R-:W-:Y:S02]  /*0a10*/  ISETP.EQ.AND P1, PT, R2, RZ, P1 ;  /* 0x000000ff0200720c */ /* 0x000fe40000f22270 */
[----:B------:R-:W-:Y:S01]  /*0a20*/  ISETP.GE.U32.AND P6, PT, R8, 0x2, PT ;  /* 0x000000020800780c */ /* 0x000fe20003fc6070 */
[----:B------:R-:W0:Y:S02]  /*0a30*/  FENCE.VIEW.ASYNC.S ;  /* 0x00000000000073c6 */ /* 0x000e240000000000 */
[----:B0-----:R0:W1:Y:S01]  /*0a40*/  @!UP0 SYNCS.EXCH.64 URZ, [UR6+0x1d0], UR4 ;  /* 0x0001d004063f85b2 */ /* 0x0010620008000100 */
[----:B------:R-:W-:Y:S02]  /*0a50*/  @P4 LEA.HI R0, R19, R19, RZ, 0x1 ;  /* 0x0000001313004211 */ /* 0x000fe400078f08ff */
[----:B------:R-:W-:Y:S02]  /*0a60*/  SEL R18, RZ, 0x1, !P1 ;  /* 0x00000001ff127807 */ /* 0x000fe40004800000 */
[----:B------:R-:W-:-:S02]  /*0a70*/  @P4 SHF.R.S32.HI R0, RZ, 0x1, R0 ;  /* 0x00000001ff004819 */ /* 0x000fc40000011400 */
[----:B------:R-:W-:Y:S02]  /*0a80*/  SEL R18, R18, 0x2, P6 ;  /* 0x0000000212127807 */ /* 0x000fe40003000000 */
[----:B------:R-:W-:Y:S02]  /*0a90*/  @P4 ISETP.NE.AND P5, PT, R0, R11, PT ;  /* 0x0000000b0000420c */ /* 0x000fe40003fa5270 */
[----:B------:R-:W-:Y:S02]  /*0aa0*/  SEL R11, RZ, 0x1, !P0 ;  /* 0x00000001ff0b7807 */ /* 0x000fe40004000000 */
[----:B------:R-:W-:Y:S02]  /*0ab0*/  @P4 SEL R22, RZ, 0x1, P5 ;  /* 0x00000001ff164807 */ /* 0x000fe40002800000 */
[----:B------:R-:W-:Y:S01]  /*0ac0*/  LOP3.LUT R0, R98, 0x7f, RZ, 0xc0, !PT ;  /* 0x0000007f62007812 */ /* 0x000fe200078ec0ff */
[----:B------:R0:W2:Y:S01]  /*0ad0*/  @!UP1 SYNCS.EXCH.64 URZ, [UR6+0x1d8], UR4 ;  /* 0x0001d804063f95b2 */ /* 0x0000a20008000100 */
[----:B------:R-:W-:Y:S01]  /*0ae0*/  LOP3.LUT R22, R22, R11, RZ, 0xc0, !PT ;  /* 0x0000000b16167212 */ /* 0x000fe200078ec0ff */
[----:B------:R-:W-:Y:S01]  /*0af0*/  NOP ;  /* 0x0000000000007918 */ /* 0x000fe20000000000 */
[----:B------:R-:W-:Y:S05]  /*0b00*/  @!P2 BRA `(.L_x_4) ;  /* 0x000000000008a947 */ /* 0x000fea0003800000 */
[----:B-12---:R-:W-:Y:S01]  /*0b10*/  UCGABAR_ARV ;  /* 0x00000000000079c7 */ /* 0x006fe20008000000 */
[----:B------:R-:W-:Y:S05]  /*0b20*/  BRA `(.L_x_5) ;  /* 0x0000000000047947 */ /* 0x000fea0003800000 */
.L_x_4:
[----:B-12---:R-:W-:Y:S01]  /*0b30*/  NOP ;  /* 0x0000000000007918 */ /* 0x006fe20000000000 */
.L_x_5:
[----:B------:R-:W1:Y:S01]  /*0b40*/  LDC R2, c[0x0][0x65c] ;  /* 0x00019700ff027b82 */ /* 0x000e620000000800 */
[----:B------:R-:W-:Y:S01]  /*0b50*/  LOP3.LUT R5, R5, 0xfffff7ff, RZ, 0xc0, !PT ;  /* 0xfffff7ff05057812 */ /* 0x000fe200078ec0ff */
[----:B------:R-:W-:Y:S02]  /*0b60*/  IMAD.U32 R10, RZ, RZ, UR8 ;  /* 0x00000008ff0a7e24 */ /* 0x000fe4000f8e00ff */
[----:B------:R-:W-:Y:S01]  /*0b70*/  IMAD.MOV.U32 R11, RZ, RZ, RZ ;  /* 0x000000ffff0b7224 */ /* 0x000fe200078e00ff */
[----:B-1----:R-:W-:-:S13]  /*0b80*/  ISETP.NE.AND P1, PT, R2, 0x1, PT ;  /* 0x000000010200780c */ /* 0x002fda0003f25270 */
[----:B------:R-:W1:Y:S01]  /*0b90*/  @P1 LDC R17, c[0x0][0x10] ;  /* 0x00000400ff111b82 */ /* 0x000e620000000800 */
[----:B------:R-:W-:Y:S01]  /*0ba0*/  @P1 LOP3.LUT R5, R5, 0x800, RZ, 0xfc, !PT ;  /* 0x0000080005051812 */ /* 0x000fe200078efcff */
[----:B------:R-:W-:Y:S02]  /*0bb0*/  @P1 IMAD.MOV.U32 R5, RZ, RZ, RZ ;  /* 0x000000ffff051224 */ /* 0x000fe400078e00ff */
[----:B------:R-:W-:-:S04]  /*0bc0*/  @P1 IMAD.MOV.U32 R15, RZ, RZ, RZ ;  /* 0x000000ffff0f1224 */ /* 0x000fc800078e00ff */
[----:B------:R-:W2:Y:S01]  /*0bd0*/  @!P1 LDC R13, c[0x0][0xc] ;  /* 0x00000300ff0d9b82 */ /* 0x000ea20000000800 */
[----:B0-----:R-:W-:Y:S01]  /*0be0*/  ULDC UR4, c[0x0][0xc] ;  /* 0x0000030000047ab9 */ /* 0x001fe20000000800 */
[----:B------:R-:W-:Y:S01]  /*0bf0*/  ULDC UR5, c[0x0][0x10] ;  /* 0x0000040000057ab9 */ /* 0x000fe20000000800 */
[----:B------:R-:W-:Y:S01]  /*0c00*/  ULDC UR6, c[0x0][0x14] ;  /* 0x0000050000067ab9 */ /* 0x000fe20000000800 */
[----:B------:R-:W-:-:S04]  /*0c10*/  UIMAD.WIDE.U32 UR4, UR4, UR5, URZ ;  /* 0x00000005040472a5 */ /* 0x000fc8000f8e003f */
[----:B------:R-:W-:Y:S02]  /*0c20*/  UIMAD.WIDE.U32 UR36, UR4, UR6, URZ ;  /* 0x00000006042472a5 */ /* 0x000fe4000f8e003f */
[----:B------:R-:W-:-:S04]  /*0c30*/  UIMAD UR42, UR5, UR6, URZ ;  /* 0x00000006052a72a4 */ /* 0x000fc8000f8e023f */
[----:B------:R-:W-:Y:S01]  /*0c40*/  UIADD3 UR42, UR37, UR42, URZ ;  /* 0x0000002a252a7290 */ /* 0x000fe2000fffe03f */
[----:B-1----:R-:W-:-:S04]  /*0c50*/  @P1 IMAD.WIDE.U32 R16, R17, UR8, R4 ;  /* 0x0000000811101c25 */ /* 0x002fc8000f8e0004 */
[----:B------:R-:W-:Y:S02]  /*0c60*/  @P1 IMAD.IADD R17, R17, 0x1, R15 ;  /* 0x0000000111111824 */ /* 0x000fe400078e020f */
[----:B--2---:R-:W-:-:S04]  /*0c70*/  @!P1 IMAD.WIDE.U32 R10, R4, R13, R10 ;  /* 0x0000000d040a9225 */ /* 0x004fc800078e000a */
[----:B------:R-:W-:Y:S02]  /*0c80*/  @!P1 IMAD.MOV.U32 R16, RZ, RZ, R10 ;  /* 0x000000ffff109224 */ /* 0x000fe400078e000a */
[----:B------:R-:W-:Y:S01]  /*0c90*/  @!P1 IMAD.MOV.U32 R17, RZ, RZ, R11 ;  /* 0x000000ffff119224 */ /* 0x000fe200078e000b */
[----:B------:R-:W-:Y:S06]  /*0ca0*/  @!P2 BRA `(.L_x_6) ;  /* 0x00000000000ca947 */ /* 0x000fec0003800000 */
[----:B------:R-:W-:Y:S01]  /*0cb0*/  UCGABAR_WAIT ;  /* 0x0000000000007dc7 */ /* 0x000fe20008000000 */
[----:B------:R-:W-:Y:S01]  /*0cc0*/  CCTL.IVALL ;  /* 0x00000000ff00798f */ /* 0x000fe20002000000 */
[----:B------:R-:W-:Y:S05]  /*0cd0*/  BRA `(.L_x_7) ;  /* 0x0000000000047947 */ /* 0x000fea0003800000 */
.L_x_6:
[----:B------:R-:W-:Y:S06]  /*0ce0*/  BAR.SYNC.DEFER_BLOCKING 0x0 ;  /* 0x0000000000007b1d */ /* 0x000fec0000010000 */
.L_x_7:
[----:B------:R-:W-:Y:S05]  /*0cf0*/  @!P3 BRA `(.L_x_8) ;  /* 0x0000006400ecb947 */ /* 0x000fea0003800000 */
[----:B------:R-:W-:-:S13]  /*0d00*/  ISETP.GT.U32.AND P0, PT, R8, 0x1, PT ;  /* 0x000000010800780c */ /* 0x000fda0003f04070 */
[----:B------:R-:W-:Y:S05]  /*0d10*/  @P0 EXIT ;  /* 0x000000000000094d */ /* 0x000fea0003800000 */
[----:B------:R-:W-:Y:S01]  /*0d20*/  ULDC.64 UR4, c[0x0][0x650] ;  /* 0x0001940000047ab9 */ /* 0x000fe20000000a00 */
[----:B------:R-:W-:Y:S01]  /*0d30*/  PRMT R3, RZ, 0x7610, R3 ;  /* 0x00007610ff037816 */ /* 0x000fe20000000003 */
[----:B------:R-:W-:Y:S01]  /*0d40*/  IMAD.MOV.U32 R109, RZ, RZ, -0x1 ;  /* 0xffffffffff6d7424 */ /* 0x000fe200078e00ff */
[----:B------:R-:W-:Y:S01]  /*0d50*/  ISETP.GE.U32.AND P0, PT, R16, UR4, PT ;  /* 0x0000000410007c0c */ /* 0x000fe2000bf06070 */
[----:B------:R-:W-:Y:S02]  /*0d60*/  IMAD.MOV.U32 R102, RZ, RZ, -0x1 ;  /* 0xffffffffff667424 */ /* 0x000fe400078e00ff */
[----:B------:R-:W-:Y:S01]  /*0d70*/  IMAD.MOV.U32 R23, RZ, RZ, -0x1 ;  /* 0xffffffffff177424 */ /* 0x000fe200078e00ff */
[----:B------:R-:W-:-:S13]  /*0d80*/  ISETP.GE.U32.AND.EX P0, PT, R17, UR5, PT, P0 ;  /* 0x0000000511007c0c */ /* 0x000fda000bf06100 */
[----:B------:R-:W-:Y:S05]  /*0d90*/  @P0 BRA `(.L_x_9) ;  /* 0x00000004002c0947 */ /* 0x000fea0003800000 */
[----:B------:R-:W0:Y:S01]  /*0da0*/  LDC.64 R26, c[0x0][0x628] ;  /* 0x00018a00ff1a7b82 */ /* 0x000e220000000a00 */
[----:B------:R-:W-:Y:S02]  /*0db0*/  IMAD.MOV.U32 R10, RZ, RZ, R16 ;  /* 0x000000ffff0a7224 */ /* 0x000fe400078e0010 */
[----:B------:R-:W-:-:S05]  /*0dc0*/  IMAD.MOV.U32 R11, RZ, RZ, R17 ;  /* 0x000000ffff0b7224 */ /* 0x000fca00078e0011 */
[----:B------:R-:W1:Y:S08]  /*0dd0*/  LDC R8, c[0x0][0x630] ;  /* 0x00018c00ff087b82 */ /* 0x000e700000000800 */
[----:B------:R-:W2:Y:S01]  /*0de0*/  LDC.64 R28, c[0x0][0x620] ;  /* 0x00018800ff1c7b82 */ /* 0x000ea20000000a00 */
[----:B0-----:R-:W-:-:S04]  /*0df0*/  ISETP.NE.U32.AND P0, PT, R26, RZ, PT ;  /* 0x000000ff1a00720c */ /* 0x001fc80003f05070 */
[----:B------:R-:W-:-:S13]  /*0e00*/  ISETP.NE.AND.EX P0, PT, R27, RZ, PT, P0 ;  /* 0x000000ff1b00720c */ /* 0x000fda0003f05300 */
[----:B-12---:R-:W-:Y:S05]  /*0e10*/  @!P0 BRA `(.L_x_10) ;  /* 0x0000000000288947 */ /* 0x006fea0003800000 */
[----:B------:R-:W0:Y:S02]  /*0e20*/  LDC R3, c[0x0][0x634] ;  /* 0x00018d00ff037b82 */ /* 0x000e240000000800 */
[----:B0-----:R-:W-:-:S05]  /*0e30*/  IADD3 R3, P0, R16, R3, RZ ;  /* 0x0000000310037210 */ /* 0x001fca0007f1e0ff */
[----:B------:R-:W-:-:S04]  /*0e40*/  IMAD.X R21, RZ, RZ, R17, P0 ;  /* 0x000000ffff157224 */ /* 0x000fc800000e0611 */
[----:B------:R-:W-:-:S04]  /*0e50*/  IMAD.WIDE.U32 R10, R21, R26, RZ ;  /* 0x0000001a150a7225 */ /* 0x000fc800078e00ff */
[----:B------:R-:W-:-:S04]  /*0e60*/  IMAD.WIDE.U32 R12, P0, R3, R27, R10 ;  /* 0x0000001b030c7225 */ /* 0x000fc8000780000a */
[----:B------:R-:W-:-:S04]  /*0e70*/  IMAD.WIDE.U32 R10, R3, R26, RZ ;  /* 0x0000001a030a7225 */ /* 0x000fc800078e00ff */
[----:B------:R-:W-:Y:S01]  /*0e80*/  IMAD.X R15, RZ, RZ, RZ, P0 ;  /* 0x000000ffff0f7224 */ /* 0x000fe200000e06ff */
[----:B------:R-:W-:Y:S01]  /*0e90*/  IADD3 RZ, P0, R11, R12, RZ ;  /* 0x0000000c0bff7210 */ /* 0x000fe20007f1e0ff */
[----:B------:R-:W-:-:S04]  /*0ea0*/  IMAD.MOV.U32 R14, RZ, RZ, R13 ;  /* 0x000000ffff0e7224 */ /* 0x000fc800078e000d */
[----:B------:R-:W-:-:S08]  /*0eb0*/  IMAD.WIDE.U32.X R10, R21, R27, R14, P0 ;  /* 0x0000001b150a7225 */ /* 0x000fd000000e040e */
.L_x_10:
[----:B------:R-:W0:Y:S01]  /*0ec0*/  LDC.64 R32, c[0x0][0x640] ;  /* 0x00019000ff207b82 */ /* 0x000e220000000a00 */
[--C-:B------:R-:W-:Y:S01]  /*0ed0*/  SHF.R.U64 R27, R10, R8, R11.reuse ;  /* 0x000000080a1b7219 */ /* 0x100fe2000000120b */
[----:B------:R-:W-:Y:S01]  /*0ee0*/  IMAD R31, R9, R24, R4 ;  /* 0x00000018091f7224 */ /* 0x000fe200078e0204 */
[----:B------:R-:W-:Y:S01]  /*0ef0*/  SHF.R.U32.HI R3, RZ, R8, R11 ;  /* 0x00000008ff037219 */ /* 0x000fe2000001160b */
[----:B------:R-:W-:Y:S01]  /*0f00*/  IMAD.MOV.U32 R23, RZ, RZ, 0x1 ;  /* 0x00000001ff177424 */ /* 0x000fe200078e00ff */
[----:B------:R-:W-:-:S03]  /*0f10*/  IADD3 R5, P0, RZ, -R27, RZ ;  /* 0x8000001bff057210 */ /* 0x000fc60007f1e0ff */
[----:B------:R-:W1:Y:S02]  /*0f20*/  LDC R12, c[0x0][0x618] ;  /* 0x00018600ff0c7b82 */ /* 0x000e640000000800 */
[----:B------:R-:W-:Y:S02]  /*0f30*/  IMAD.X R3, RZ, RZ, ~R3, P0 ;  /* 0x000000ffff037224 */ /* 0x000fe400000e0e03 */
[----:B------:R-:W-:-:S04]  /*0f40*/  IMAD.WIDE.U32 R10, R5, R28, R16 ;  /* 0x0000001c050a7225 */ /* 0x000fc800078e0010 */
[----:B------:R-:W2:Y:S01]  /*0f50*/  LDC R20, c[0x0][0x608] ;  /* 0x00018200ff147b82 */ /* 0x000ea20000000800 */
[----:B------:R-:W-:Y:S02]  /*0f60*/  IMAD R8, R3, R28, RZ ;  /* 0x0000001c03087224 */ /* 0x000fe400078e02ff */
[----:B------:R-:W-:Y:S02]  /*0f70*/  IMAD.MOV.U32 R3, RZ, RZ, -0x1 ;  /* 0xffffffffff037424 */ /* 0x000fe400078e00ff */
[----:B------:R-:W-:-:S03]  /*0f80*/  IMAD R5, R5, R29, R8 ;  /* 0x0000001d05057224 */ /* 0x000fc600078e0208 */
[----:B------:R-:W3:Y:S01]  /*0f90*/  LDC R30, c[0x0][0x658] ;  /* 0x00019600ff1e7b82 */ /* 0x000ee20000000800 */
[----:B------:R-:W-:Y:S01]  /*0fa0*/  IMAD.IADD R5, R11, 0x1, R5 ;  /* 0x000000010b057824 */ /* 0x000fe200078e0205 */
[----:B0-----:R-:W-:-:S04]  /*0fb0*/  ISETP.NE.U32.AND P0, PT, R32, RZ, PT ;  /* 0x000000ff2000720c */ /* 0x001fc80003f05070 */
[----:B------:R-:W-:Y:S02]  /*0fc0*/  ISETP.NE.AND.EX P0, PT, R33, RZ, PT, P0 ;  /* 0x000000ff2100720c */ /* 0x000fe40003f05300 */
[----:B------:R-:W0:Y:S01]  /*0fd0*/  LDC R26, c[0x0][0x600] ;  /* 0x00018000ff1a7b82 */ /* 0x000e220000000800 */
[-CC-:B-1----:R-:W-:Y:S02]  /*0fe0*/  SHF.R.U64 R14, R10, R12.reuse, R5.reuse ;  /* 0x0000000c0a0e7219 */ /* 0x182fe40000001205 */
[----:B------:R-:W-:-:S05]  /*0ff0*/  SHF.R.U32.HI R5, RZ, R12, R5 ;  /* 0x0000000cff057219 */ /* 0x000fca0000011605 */
[----:B------:R-:W1:Y:S01]  /*1000*/  LDC R15, c[0x0][0x648] ;  /* 0x00019200ff0f7b82 */ /* 0x000e620000000800 */
[-CC-:B--2---:R-:W-:Y:S02]  /*1010*/  SHF.R.U64 R29, R14, R20.reuse, R5.reuse ;  /* 0x000000140e1d7219 */ /* 0x184fe40000001205 */
[----:B------:R-:W-:-:S05]  /*1020*/  SHF.R.U32.HI R5, RZ, R20, R5 ;  /* 0x00000014ff057219 */ /* 0x000fca0000011605 */
[----:B------:R-:W2:Y:S01]  /*1030*/  LDC R21, c[0x0][0x638] ;  /* 0x00018e00ff157b82 */ /* 0x000ea20000000800 */
[-CC-:B---3--:R-:W-:Y:S02]  /*1040*/  SHF.R.U64 R20, R29, R30.reuse, R5.reuse ;  /* 0x0000001e1d147219 */ /* 0x188fe40000001205 */
[-C--:B------:R-:W-:Y:S02]  /*1050*/  SHF.L.U32 R3, R3, R30.reuse, RZ ;  /* 0x0000001e03037219 */ /* 0x080fe400000006ff */
[----:B------:R-:W-:Y:S01]  /*1060*/  SHF.R.U32.HI R5, RZ, R30, R5 ;  /* 0x0000001eff057219 */ /* 0x000fe20000011605 */
[----:B------:R-:W-:Y:S01]  /*1070*/  IMAD.MOV.U32 R4, RZ, RZ, R20 ;  /* 0x000000ffff047224 */ /* 0x000fe200078e0014 */
[----:B------:R-:W-:Y:S01]  /*1080*/  LOP3.LUT R12, RZ, R3, RZ, 0x33, !PT ;  /* 0x00000003ff0c7212 */ /* 0x000fe200078e33ff */
[----:B------:R-:W3:Y:S01]  /*1090*/  LDC R25, c[0x0][0x610] ;  /* 0x00018400ff197b82 */ /* 0x000ee20000000800 */
[----:B------:R-:W-:Y:S05]  /*10a0*/  @!P0 BRA `(.L_x_11) ;  /* 0x0000000000288947 */ /* 0x000fea0003800000 */
[----:B------:R-:W4:Y:S02]  /*10b0*/  LDC R3, c[0x0][0x64c] ;  /* 0x00019300ff037b82 */ /* 0x000f240000000800 */
[----:B----4-:R-:W-:-:S05]  /*10c0*/  IADD3 R3, P0, R20, R3, RZ ;  /* 0x0000000314037210 */ /* 0x010fca0007f1e0ff */
        /* <DEDUP_REMOVED lines=8> */
.L_x_11:
[----:B-1----:R-:W-:Y:S01]  /*1150*/  SHF.R.U64 R4, R4, R15, R5 ;  /* 0x0000000f04047219 */ /* 0x002fe20000001205 */
[----:B0-----:R-:W-:Y:S01]  /*1160*/  VIADD R5, R26, 0xffffffff ;  /* 0xffffffff1a057836 */ /* 0x001fe20000000000 */
[----:B------:R-:W-:Y:S01]  /*1170*/  SHF.L.U32 R3, R23, R30, RZ ;  /* 0x0000001e17037219 */ /* 0x000fe200000006ff */
[----:B------:R-:W-:Y:S01]  /*1180*/  IMAD.MOV.U32 R23, RZ, RZ, R27 ;  /* 0x000000ffff177224 */ /* 0x000fe200078e001b */
[----:B------:R-:W-:Y:S01]  /*1190*/  LOP3.LUT R12, R29, R12, RZ, 0xc0, !PT ;  /* 0x0000000c1d0c7212 */ /* 0x000fe200078ec0ff */
[----:B------:R-:W-:Y:S01]  /*11a0*/  IMAD.MOV R8, RZ, RZ, -R4 ;  /* 0x000000ffff087224 */ /* 0x000fe200078e0a04 */
[----:B------:R-:W-:Y:S02]  /*11b0*/  SEL R6, R6, R31, !P1 ;  /* 0x0000001f06067207 */ /* 0x000fe40004800000 */
[----:B------:R-:W-:Y:S01]  /*11c0*/  LOP3.LUT R5, R14, R5, RZ, 0xc0, !PT ;  /* 0x000000050e057212 */ /* 0x000fe200078ec0ff */
[----:B------:R-:W-:Y:S02]  /*11d0*/  IMAD R9, R3, R4, R12 ;  /* 0x0000000403097224 */ /* 0x000fe400078e020c */
[----:B--2---:R-:W-:-:S02]  /*11e0*/  IMAD R3, R8, R21, R20 ;  /* 0x0000001508037224 */ /* 0x004fc400078e0214 */
[----:B---3--:R-:W-:Y:S02]  /*11f0*/  IMAD R6, R9, R25, R6 ;  /* 0x0000001909067224 */ /* 0x008fe400078e0206 */
[----:B------:R-:W-:Y:S02]  /*1200*/  IMAD R109, R3, R26, R5 ;  /* 0x0000001a036d7224 */ /* 0x000fe400078e0205 */
[----:B------:R-:W-:-:S03]  /*1210*/  IMAD.MOV.U32 R4, RZ, RZ, 0x1 ;  /* 0x00000001ff047424 */ /* 0x000fc600078e00ff */
[----:B------:R-:W-:Y:S02]  /*1220*/  SEL R102, R109, R6, !P1 ;  /* 0x000000066d667207 */ /* 0x000fe40004800000 */
[----:B------:R-:W-:Y:S02]  /*1230*/  PRMT R3, R4, 0x7610, R3 ;  /* 0x0000761004037816 */ /* 0x000fe40000000003 */
[----:B------:R-:W-:-:S07]  /*1240*/  SEL R109, R6, R109, !P1 ;  /* 0x0000006d066d7207 */ /* 0x000fce0004800000 */
.L_x_9:
[----:B------:R-:W-:-:S08]  /*1250*/  NOP ;  /* 0x0000000000007918 */ /* 0x000fd00000000000 */
[----:B------:R-:W0:Y:S02]  /*1260*/  USETMAXREG.TRY_ALLOC.CTAPOOL UP0, 0xe8 ;  /* 0x000000e8000079c8 */ /* 0x000e240008000600 */
[----:B0-----:R-:W-:-:S13]  /*1270*/  PLOP3.LUT P0, PT, PT, PT, UP0, 0x80, 0x0 ;  /* 0x000000000000781c */ /* 0x001fda0003f0f008 */
[----:B------:R-:W-:Y:S05]  /*1280*/  @!P0 BRA `(.L_x_9) ;  /* 0xfffffffc00f08947 */ /* 0x000fea000383ffff */
[----:B------:R-:W-:Y:S01]  /*1290*/  ULDC.64 UR4, c[0x0][0x598] ;  /* 0x0001660000047ab9 */ /* 0x000fe20000000a00 */
[----:B------:R-:W-:Y:S01]  /*12a0*/  ULDC.64 UR38, c[0x0][0x208] ;  /* 0x0000820000267ab9 */ /* 0x000fe20000000a00 */
[----:B------:R-:W-:-:S04]  /*12b0*/  ISETP.NE.U32.AND P0, PT, RZ, UR4, PT ;  /* 0x00000004ff007c0c */ /* 0x000fc8000bf05070 */
[----:B------:R-:W-:-:S13]  /*12c0*/  ISETP.NE.AND.EX P0, PT, RZ, UR5, PT, P0 ;  /* 0x00000005ff007c0c */ /* 0x000fda000bf05300 */
[----:B------:R-:W-:Y:S05]  /*12d0*/  @!P0 BRA `(.L_x_12) ;  /* 0x00000000001c8947 */ /* 0x000fea0003800000 */
[----:B------:R-:W0:Y:S02]  /*12e0*/  LDC.64 R4, c[0x0][0x598] ;  /* 0x00016600ff047b82 */ /* 0x000e240000000a00 */
[----:B0-----:R-:W2:Y:S02]  /*12f0*/  LDG.E.64 R4, desc[UR38][R4.64] ;  /* 0x0000002604047981 */ /* 0x001ea4000c1e1b00 */
[----:B--2---:R-:W-:-:S04]  /*1300*/  ISETP.NE.U32.AND P0, PT, R4, RZ, PT ;  /* 0x000000ff0400720c */ /* 0x004fc80003f05070 */
[----:B------:R-:W-:-:S13]  /*1310*/  ISETP.NE.AND.EX P0, PT, R5, RZ, PT, P0 ;  /* 0x000000ff0500720c */ /* 0x000fda0003f05300 */
[----:B------:R-:W-:Y:S05]  /*1320*/  @!P0 BRA `(.L_x_12) ;  /* 0x0000000000088947 */ /* 0x000fea0003800000 */
[----:B------:R0:W5:Y:S01]  /*1330*/  LD.E R90, desc[UR38][R4.64] ;  /* 0x00000026045a7980 */ /* 0x000162000c101900 */
[----:B------:R-:W-:Y:S05]  /*1340*/  BRA `(.L_x_13) ;  /* 0x0000000000247947 */ /* 0x000fea0003800000 */
.L_x_12:
[----:B------:R-:W-:Y:S02]  /*1350*/  ULDC.64 UR4, c[0x0][0x588] ;  /* 0x0001620000047ab9 */ /* 0x000fe40000000a00 */
[----:B------:R-:W-:-:S04]  /*1360*/  ISETP.NE.U32.AND P0, PT, RZ, UR4, PT ;  /* 0x00000004ff007c0c */ /* 0x000fc8000bf05070 */
[----:B------:R-:W-:-:S13]  /*1370*/  ISETP.NE.AND.EX P0, PT, RZ, UR5, PT, P0 ;  /* 0x00000005ff007c0c */ /* 0x000fda000bf05300 */
[----:B------:R-:W-:Y:S05]  /*1380*/  @!P0 BRA `(.L_x_14) ;  /* 0x00000000000c8947 */ /* 0x000fea0003800000 */
[----:B------:R-:W0:Y:S02]  /*1390*/  LDC.64 R90, c[0x0][0x588] ;  /* 0x00016200ff5a7b82 */ /* 0x000e240000000a00 */
[----:B0-----:R1:W5:Y:S01]  /*13a0*/  LDG.E R90, desc[UR38][R90.64] ;  /* 0x000000265a5a7981 */ /* 0x001362000c1e1900 */
[----:B------:R-:W-:Y:S05]  /*13b0*/  BRA `(.L_x_13) ;  /* 0x0000000000087947 */ /* 0x000fea0003800000 */
.L_x_14:
[----:B------:R-:W-:Y:S02]  /*13c0*/  ULDC UR4, c[0x0][0x580] ;  /* 0x0001600000047ab9 */ /* 0x000fe40000000800 */
[----:B------:R-:W-:-:S07]  /*13d0*/  IMAD.U32 R90, RZ, RZ, UR4 ;  /* 0x00000004ff5a7e24 */ /* 0x000fce000f8e00ff */
.L_x_13:
[----:B------:R-:W-:Y:S02]  /*13e0*/  ULDC.64 UR4, c[0x0][0x5a0] ;  /* 0x0001680000047ab9 */ /* 0x000fe40000000a00 */
[----:B------:R-:W-:-:S04]  /*13f0*/  ISETP.NE.U32.AND P0, PT, RZ, UR4, PT ;  /* 0x00000004ff007c0c */ /* 0x000fc8000bf05070 */
[----:B------:R-:W-:-:S13]  /*1400*/  ISETP.NE.AND.EX P0, PT, RZ, UR5, PT, P0 ;  /* 0x00000005ff007c0c */ /* 0x000fda000bf05300 */
[----:B------:R-:W-:Y:S05]  /*1410*/  @!P0 BRA `(.L_x_15) ;  /* 0x00000000001c8947 */ /* 0x000fea0003800000 */
[----:B0-----:R-:W0:Y:S02]  /*1420*/  LDC.64 R4, c[0x0][0x5a0] ;  /* 0x00016800ff047b82 */ /* 0x001e240000000a00 */
[----:B0-----:R-:W2:Y:S02]  /*1430*/  LDG.E.64 R4, desc[UR38][R4.64] ;  /* 0x0000002604047981 */ /* 0x001ea4000c1e1b00 */
[----:B--2---:R-:W-:-:S04]  /*1440*/  ISETP.NE.U32.AND P0, PT, R4, RZ, PT ;  /* 0x000000ff0400720c */ /* 0x004fc80003f05070 */
[----:B------:R-:W-:-:S13]  /*1450*/  ISETP.NE.AND.EX P0, PT, R5, RZ, PT, P0 ;  /* 0x000000ff0500720c */ /* 0x000fda0003f05300 */
[----:B------:R-:W-:Y:S05]  /*1460*/  @!P0 BRA `(.L_x_15) ;  /* 0x0000000000088947 */ /* 0x000fea0003800000 */
[----:B-1----:R0:W5:Y:S01]  /*1470*/  LD.E R91, desc[UR38][R4.64] ;  /* 0x00000026045b7980 */ /* 0x002162000c101900 */
[----:B------:R-:W-:Y:S05]  /*1480*/  BRA `(.L_x_16) ;  /* 0x0000000000247947 */ /* 0x000fea0003800000 */
.L_x_15:
[----:B------:R-:W-:Y:S02]  /*1490*/  ULDC.64 UR4, c[0x0][0x590] ;  /* 0x0001640000047ab9 */ /* 0x000fe40000000a00 */
[----:B------:R-:W-:-:S04]  /*14a0*/  ISETP.NE.U32.AND P0, PT, RZ, UR4, PT ;  /* 0x00000004ff007c0c */ /* 0x000fc8000bf05070 */
[----:B------:R-:W-:-:S13]  /*14b0*/  ISETP.NE.AND.EX P0, PT, RZ, UR5, PT, P0 ;  /* 0x00000005ff007c0c */ /* 0x000fda000bf05300 */
[----:B------:R-:W-:Y:S05]  /*14c0*/  @!P0 BRA `(.L_x_17) ;  /* 0x00000000000c8947 */ /* 0x000fea0003800000 */
[----:B0-----:R-:W1:Y:S02]  /*14d0*/  LDC.64 R4, c[0x0][0x590] ;  /* 0x00016400ff047b82 */ /* 0x001e640000000a00 */
[----:B-1----:R1:W5:Y:S01]  /*14e0*/  LDG.E R91, desc[UR38][R4.64] ;  /* 0x00000026045b7981 */ /* 0x002362000c1e1900 */
[----:B------:R-:W-:Y:S05]  /*14f0*/  BRA `(.L_x_16) ;  /* 0x0000000000087947 */ /* 0x000fea0003800000 */
.L_x_17:
[----:B------:R-:W-:Y:S02]  /*1500*/  ULDC UR4, c[0x0][0x584] ;  /* 0x0001610000047ab9 */ /* 0x000fe40000000800 */
[----:B-1----:R-:W-:-:S07]  /*1510*/  IMAD.U32 R91, RZ, RZ, UR4 ;  /* 0x00000004ff5b7e24 */ /* 0x002fce000f8e00ff */
.L_x_16:
[----:B------:R-:W-:-:S13]  /*1520*/  LOP3.LUT P0, RZ, R3, 0xff, RZ, 0xc0, !PT ;  /* 0x000000ff03ff7812 */ /* 0x000fda000780c0ff */
[----:B------:R-:W-:Y:S05]  /*1530*/  @!P0 EXIT ;  /* 0x000000000000894d */ /* 0x000fea0003800000 */
[----:B------:R-:W2:Y:S01]  /*1540*/  LDC R96, c[0x0][0x658] ;  /* 0x00019600ff607b82 */ /* 0x000ea20000000800 */
[----:B------:R-:W-:Y:S01]  /*1550*/  ULDC.64 UR6, c[0x0][0x288] ;  /* 0x0000a20000067ab9 */ /* 0x000fe20000000a00 */
[----:B------:R-:W-:Y:S01]  /*1560*/  LOP3.LUT R7, R7, 0x1, RZ, 0xc0, !PT ;  /* 0x0000000107077812 */ /* 0x000fe200078ec0ff */
[----:B------:R-:W-:Y:S01]  /*1570*/  UIADD3 UR4, UR7, 0xf, URZ ;  /* 0x0000000f07047890 */ /* 0x000fe2000fffe03f */
[----:B------:R-:W-:Y:S01]  /*1580*/  SHF.R.U32.HI R3, RZ, 0x2, R98 ;  /* 0x00000002ff037819 */ /* 0x000fe20000011662 */
[----:B01----:R-:W-:Y:S01]  /*1590*/  IMAD.U32 R4, RZ, RZ, UR6 ;  /* 0x00000006ff047e24 */ /* 0x003fe2000f8e00ff */
[----:B------:R-:W-:Y:S01]  /*15a0*/  SHF.R.U32.HI R0, RZ, 0x1, R0 ;  /* 0x00000001ff007819 */ /* 0x000fe20000011600 */
[----:B------:R-:W-:Y:S01]  /*15b0*/  USHF.R.S32.HI UR5, URZ, 0x1f, UR4 ;  /* 0x0000001f3f057899 */ /* 0x000fe20008011404 */
[----:B------:R-:W0:Y:S01]  /*15c0*/  LDC.64 R92, c[0x0][0x5c8] ;  /* 0x00017200ff5c7b82 */ /* 0x000e220000000a00 */
[----:B------:R-:W-:Y:S01]  /*15d0*/  LOP3.LUT R97, R98, 0x3, RZ, 0xc0, !PT ;  /* 0x0000000362617812 */ /* 0x000fe200078ec0ff */
[----:B------:R-:W-:Y:S01]  /*15e0*/  IMAD.SHL.U32 R88, R7, 0x40, RZ ;  /* 0x0000004007587824 */ /* 0x000fe200078e00ff */
[----:B------:R-:W-:Y:S01]  /*15f0*/  LOP3.LUT R3, R3, 0x7, RZ, 0xc0, !PT ;  /* 0x0000000703037812 */ /* 0x000fe200078ec0ff */
[----:B------:R-:W-:Y:S01]  /*1600*/  ULEA.HI UR5, UR5, UR4, URZ, 0x4 ;  /* 0x0000000405057291 */ /* 0x000fe2000f8f203f */
[----:B------:R-:W-:Y:S01]  /*1610*/  LOP3.LUT R0, R0, 0x30, RZ, 0xc0, !PT ;  /* 0x0000003000007812 */ /* 0x000fe200078ec0ff */
[----:B------:R-:W-:Y:S01]  /*1620*/  IMAD R97, R97, -0x2, R4 ;  /* 0xfffffffe61617824 */ /* 0x000fe200078e0204 */
[--C-:B------:R-:W-:Y:S01]  /*1630*/  LOP3.LUT R88, R88, 0x40, R3.reuse, 0xe2, !PT ;  /* 0x0000004058587812 */ /* 0x100fe200078ee203 */
[----:B------:R-:W-:Y:S01]  /*1640*/  USHF.R.S32.HI UR43, URZ, 0x4, UR5 ;  /* 0x000000043f2b7899 */ /* 0x000fe20008011405 */
[----:B------:R-:W-:Y:S01]  /*1650*/  IADD3 R4, RZ, -R0, -R3 ;  /* 0x80000000ff047210 */ /* 0x000fe20007ffe803 */
[----:B------:R-:W-:Y:S01]  /*1660*/  IMAD.MOV.U32 R3, RZ, RZ, -0x1 ;  /* 0xffffffffff037424 */ /* 0x000fe200078e00ff */
[----:B------:R-:W-:Y:S01]  /*1670*/  LOP3.LUT R99, R98, 0x80, RZ, 0xc0, !PT ;  /* 0x0000008062637812 */ /* 0x000fe200078ec0ff */
[----:B------:R-:W-:Y:S01]  /*1680*/  IMAD.MOV.U32 R5, RZ, RZ, 0x1 ;  /* 0x00000001ff057424 */ /* 0x000fe200078e00ff */
[----:B------:R-:W-:Y:S01]  /*1690*/  UISETP.LT.AND UP0, UPT, UR43, 0x1, UPT ;  /* 0x000000012b00788c */ /* 0x000fe2000bf01270 */
[----:B------:R-:W-:Y:S01]  /*16a0*/  IMAD R4, R7, -0x40, R4 ;  /* 0xffffffc007047824 */ /* 0x000fe200078e0204 */
[----:B------:R-:W-:Y:S01]  /*16b0*/  ULDC UR4, c[0x0][0x284] ;  /* 0x0000a10000047ab9 */ /* 0x000fe20000000800 */
[----:B--2---:R-:W-:Y:S01]  /*16c0*/  SHF.L.U32 R3, R3, R96, RZ ;  /* 0x0000006003037219 */ /* 0x004fe200000006ff */
[----:B------:R-:W-:Y:S01]  /*16d0*/  USEL UR44, UR43, 0x1, UP0 ;  /* 0x000000012b2c7887 */ /* 0x000fe20008000000 */
[----:B------:R-:W-:Y:S01]  /*16e0*/  LOP3.LUT R88, R88, R0, RZ, 0xfc, !PT ;  /* 0x0000000058587212 */ /* 0x000fe200078efcff */
[----:B------:R-:W-:Y:S01]  /*16f0*/  IMAD.SHL.U32 R98, R98, 0x2, RZ ;  /* 0x0000000262627824 */ /* 0x000fe200078e00ff */
[----:B------:R-:W-:Y:S01]  /*1700*/  SHF.L.U32 R96, R5, R96, RZ ;  /* 0x0000006005607219 */ /* 0x000fe200000006ff */
[----:B------:R-:W-:Y:S01]  /*1710*/  VIADD R101, R4, UR4 ;  /* 0x0000000404657c36 */ /* 0x000fe20008000000 */
[----:B------:R-:W-:Y:S01]  /*1720*/  LOP3.LUT R114, R18, 0x1, RZ, 0xfc, !PT ;  /* 0x0000000112727812 */ /* 0x000fe200078efcff */
[----:B------:R-:W-:Y:S01]  /*1730*/  IMAD.MOV.U32 R89, RZ, RZ, RZ ;  /* 0x000000ffff597224 */ /* 0x000fe200078e00ff */
[C-C-:B0-----:R-:W-:Y:S01]  /*1740*/  SHF.L.U64.HI R94, R92.reuse, 0x7, R93.reuse ;  /* 0x000000075c5e7819 */ /* 0x141fe2000001025d */
[----:B------:R-:W-:Y:S01]  /*1750*/  UIADD3 UR44, UR43, -UR44, URZ ;  /* 0x8000002c2b2c7290 */ /* 0x000fe2000fffe03f */
[C---:B------:R-:W-:Y:S01]  /*1760*/  SHF.L.U64.HI R95, R92.reuse, 0x3, R93 ;  /* 0x000000035c5f7819 */ /* 0x040fe2000001025d */
[C---:B------:R-:W-:Y:S01]  /*1770*/  IMAD.SHL.U32 R93, R92.reuse, 0x80, RZ ;  /* 0x000000805c5d7824 */ /* 0x040fe200078e00ff */
[----:B------:R-:W-:Y:S01]  /*1780*/  SHF.R.U32.HI R99, RZ, 0x7, R99 ;  /* 0x00000007ff637819 */ /* 0x000fe20000011663 */
[----:B------:R-:W-:Y:S01]  /*1790*/  IMAD.SHL.U32 R92, R92, 0x8, RZ ;  /* 0x000000085c5c7824 */ /* 0x000fe200078e00ff */
[----:B------:R-:W-:Y:S01]  /*17a0*/  LOP3.LUT R100, RZ, R3, RZ, 0x33, !PT ;  /* 0x00000003ff647212 */ /* 0x000fe200078e33ff */
[----:B------:R-:W-:Y:S01]  /*17b0*/  UMOV UR40, URZ ;  /* 0x0000003f00287c82 */ /* 0x000fe20008000000 */
[----:B------:R-:W-:-:S05]  /*17c0*/  UMOV UR41, URZ ;  /* 0x0000003f00297c82 */ /* 0x000fca0008000000 */
.L_x_161:
[----:B0-----:R-:W0:Y:S01]  /*17d0*/  SHFL.IDX PT, R0, R99, RZ, 0x1f ;  /* 0x00001fff63007589 */ /* 0x001e2200000e0000 */
[----:B-1----:R-:W1:Y:S01]  /*17e0*/  S2UR UR6, SR_CgaCtaId ;  /* 0x00000000000679c3 */ /* 0x002e620000008800 */
[----:B------:R-:W-:Y:S01]  /*17f0*/  UMOV UR45, 0x400 ;  /* 0x00000400002d7882 */ /* 0x000fe20000000000 */
[----:B0-----:R-:W-:Y:S01]  /*1800*/  R2UR UR4, R0 ;  /* 0x00000000000472ca */ /* 0x001fe200000e0000 */
[----:B-1----:R-:W-:-:S12]  /*1810*/  ULEA UR45, UR6, UR45, 0x18 ;  /* 0x0000002d062d7291 */ /* 0x002fd8000f8ec03f */
[----:B------:R-:W-:-:S04]  /*1820*/  ULEA.HI UR5, UR4, UR4, URZ, 0x1 ;  /* 0x0000000404057291 */ /* 0x000fc8000f8f083f */
[----:B------:R-:W-:-:S04]  /*1830*/  ULOP3.LUT UR5, UR5, 0x1ffffe, URZ, 0xc0, !UPT ;  /* 0x001ffffe05057892 */ /* 0x000fc8000f8ec03f */
[----:B------:R-:W-:-:S03]  /*1840*/  UIADD3 UR5, UR4, -UR5, URZ ;  /* 0x8000000504057290 */ /* 0x000fc6000fffe03f */
[----:B------:R-:W-:Y:S01]  /*1850*/  ULDC UR4, c[0x0][0x28c] ;  /* 0x0000a30000047ab9 */ /* 0x000fe20000000800 */
[----:B------:R-:W-:Y:S01]  /*1860*/  ULEA UR5, UR5, UR45, 0xb ;  /* 0x0000002d05057291 */ /* 0x000fe2000f8e583f */
[----:B------:R-:W-:-:S03]  /*1870*/  ISETP.LT.AND P0, PT, RZ, UR4, PT ;  /* 0x00000004ff007c0c */ /* 0x000fc6000bf01270 */
[----:B------:R-:W-:-:S04]  /*1880*/  UIADD3 UR5, UR5, 0x280, URZ ;  /* 0x0000028005057890 */ /* 0x000fc8000fffe03f */
[----:B------:R-:W-:-:S04]  /*1890*/  USHF.R.U32.HI UR5, URZ, 0x4, UR5 ;  /* 0x000000043f057899 */ /* 0x000fc80008011605 */
[----:B------:R-:W-:-:S04]  /*18a0*/  ULOP3.LUT UR5, UR5, 0x3fff, URZ, 0xc0, !UPT ;  /* 0x00003fff05057892 */ /* 0x000fc8000f8ec03f */
[----:B------:R-:W-:Y:S01]  /*18b0*/  ULOP3.LUT UR46, UR5, 0x10000, URZ, 0xfc, !UPT ;  /* 0x00010000052e7892 */ /* 0x000fe2000f8efc3f */
[----:B--2345:R-:W-:Y:S11]  /*18c0*/  @P0 BRA `(.L_x_18) ;  /* 0x0000000000400947 */ /* 0x03cff60003800000 */
[----:B------:R-:W-:Y:S01]  /*18d0*/  MOV R0, 0x0 ;  /* 0x0000000000007802 */ /* 0x000fe20000000f00 */
[----:B------:R-:W-:Y:S01]  /*18e0*/  ULDC.64 UR4, c[0x4][0x68] ;  /* 0x01001a0000047ab9 */ /* 0x000fe20000000a00 */
[----:B------:R-:W-:Y:S01]  /*18f0*/  ULDC.64 UR6, c[0x4][0x8] ;  /* 0x0100020000067ab9 */ /* 0x000fe20000000a00 */
[----:B------:R-:W-:Y:S01]  /*1900*/  IMAD.U32 R4, RZ, RZ, UR4 ;  /* 0x00000004ff047e24 */ /* 0x000fe2000f8e00ff */
[----:B------:R0:W1:Y:S01]  /*1910*/  LDC.64 R14, c[0x4][R0] ;  /* 0x01000000000e7b82 */ /* 0x0000620000000a00 */
[----:B------:R-:W-:Y:S01]  /*1920*/  IMAD.U32 R5, RZ, RZ, UR5 ;  /* 0x00000005ff057e24 */ /* 0x000fe2000f8e00ff */
[----:B------:R-:W-:Y:S01]  /*1930*/  ULDC.64 UR4, c[0x4][0x70] ;  /* 0x01001c0000047ab9 */ /* 0x000fe20000000a00 */
[----:B------:R-:W-:Y:S02]  /*1940*/  IMAD.U32 R10, RZ, RZ, UR6 ;  /* 0x00000006ff0a7e24 */ /* 0x000fe4000f8e00ff */
[----:B------:R-:W-:Y:S02]  /*1950*/  IMAD.U32 R6, RZ, RZ, UR4 ;  /* 0x00000004ff067e24 */ /* 0x000fe4000f8e00ff */
[----:B------:R-:W-:-:S02]  /*1960*/  IMAD.U32 R7, RZ, RZ, UR5 ;  /* 0x00000005ff077e24 */ /* 0x000fc4000f8e00ff */
[----:B------:R-:W-:Y:S02]  /*1970*/  IMAD.U32 R11, RZ, RZ, UR7 ;  /* 0x00000007ff0b7e24 */ /* 0x000fe4000f8e00ff */
[----:B------:R-:W-:Y:S02]  /*1980*/  IMAD.MOV.U32 R8, RZ, RZ, 0x1e1 ;  /* 0x000001e1ff087424 */ /* 0x000fe400078e00ff */
[----:B------:R-:W-:Y:S02]  /*1990*/  IMAD.MOV.U32 R12, RZ, RZ, 0x1 ;  /* 0x00000001ff0c7424 */ /* 0x000fe400078e00ff */
[----:B0-----:R-:W-:-:S07]  /*19a0*/  IMAD.MOV.U32 R13, RZ, RZ, RZ ;  /* 0x000000ffff0d7224 */ /* 0x001fce00078e00ff */
[----:B------:R-:W-:-:S07]  /*19b0*/  LEPC R20, `(.L_x_18) ;  /* 0x000000001014794e */ /* 0x000fce0000000000 */
[----:B-1---5:R-:W-:Y:S05]  /*19c0*/  CALL.ABS.NOINC R14 ;  /* 0x000000000e007343 */ /* 0x022fea0003c00000 */
.L_x_18:
[----:B------:R-:W-:-:S13]  /*19d0*/  ISETP.NE.AND P0, PT, R114, 0x3, PT ;  /* 0x000000037200780c */ /* 0x000fda0003f05270 */
[----:B------:R-:W-:Y:S05]  /*19e0*/  @!P0 BRA `(.L_x_19) ;  /* 0x0000000000048947 */ /* 0x000fea0003800000 */
[----:B------:R-:W-:Y:S01]  /*19f0*/  BPT.TRAP 0x1 ;  /* 0x000000040000795c */ /* 0x000fe20000300000 */
.L_x_19:
[----:B------:R-:W-:Y:S02]  /*1a00*/  IMAD.U32 R3, RZ, RZ, UR41 ;  /* 0x00000029ff037e24 */ /* 0x000fe4000f8e00ff */
[----:B------:R-:W-:-:S03]  /*1a10*/  IMAD.U32 R0, RZ, RZ, UR40 ;  /* 0x00000028ff007e24 */ /* 0x000fc6000f8e00ff */
[----:B------:R-:W-:Y:S02]  /*1a20*/  LEA R3, R3, UR45, 0x3 ;  /* 0x0000002d03037c11 */ /* 0x000fe4000f8e18ff */
[----:B------:R-:W-:-:S04]  /*1a30*/  SHF.L.U32 R0, R0, 0x1f, RZ ;  /* 0x0000001f00007819 */ /* 0x000fc800000006ff */
[----:B------:R0:W1:Y:S01]  /*1a40*/  SYNCS.PHASECHK.TRANS64.TRYWAIT P1, [R3+URZ], R0 ;  /* 0x00000000030075a7 */ /* 0x000062000802017f */
[----:B------:R-:W-:Y:S05]  /*1a50*/  @!P0 BRA `(.L_x_20) ;  /* 0x0000000000048947 */ /* 0x000fea0003800000 */
[----:B------:R-:W-:Y:S01]  /*1a60*/  BPT.TRAP 0x1 ;  /* 0x000000040000795c */ /* 0x000fe20000300000 */
.L_x_20:
[----:B------:R-:W-:-:S05]  /*1a70*/  IMAD.U32 R4, RZ, RZ, UR44 ;  /* 0x0000002cff047e24 */ /* 0x000fca000f8e00ff */
[----:B------:R-:W-:Y:S01]  /*1a80*/  ISETP.GE.AND P2, PT, R4, 0x1, PT ;  /* 0x000000010400780c */ /* 0x000fe20003f46270 */
[----:B-1----:R-:W-:-:S12]  /*1a90*/  @P1 BRA `(.L_x_21) ;  /* 0x0000000000081947 */ /* 0x002fd80003800000 */
[----:B------:R-:W1:Y:S02]  /*1aa0*/  SYNCS.PHASECHK.TRANS64.TRYWAIT P1, [R3+URZ], R0 ;  /* 0x00000000030075a7 */ /* 0x000e64000802017f */
[----:B-1----:R-:W-:Y:S05]  /*1ab0*/  @!P1 BRA `(.L_x_22) ;  /* 0x0000007c002c9947 */ /* 0x002fea0003800000 */
.L_x_21:
[----:B------:R-:W-:Y:S05]  /*1ac0*/  WARPSYNC.ALL ;  /* 0x0000000000007948 */ /* 0x000fea0003800000 */
[----:B------:R-:W-:Y:S01]  /*1ad0*/  UIADD3 UR4, UR45, 0x2a280, URZ ;  /* 0x0002a2802d047890 */ /* 0x000fe2000fffe03f */
[----:B------:R-:W-:Y:S01]  /*1ae0*/  WARPGROUP.ARRIVE ;  /* 0x00000000000079c5 */ /* 0x000fe20000000000 */
[----:B------:R-:W-:Y:S01]  /*1af0*/  UMOV UR5, 0xc0000010 ;  /* 0xc000001000057882 */ /* 0x000fe20000000000 */
[----:B------:R-:W-:Y:S01]  /*1b00*/  UMOV UR7, 0xc0000010 ;  /* 0xc000001000077882 */ /* 0x000fe20000000000 */
[----:B------:R-:W-:-:S04]  /*1b10*/  USHF.R.U32.HI UR4, URZ, 0x4, UR4 ;  /* 0x000000043f047899 */ /* 0x000fc80008011604 */
[----:B------:R-:W-:-:S04]  /*1b20*/  ULOP3.LUT UR4, UR4, 0x3fff, URZ, 0xc0, !UPT ;  /* 0x00003fff04047892 */ /* 0x000fc8000f8ec03f */
[----:B------:R-:W-:Y:S02]  /*1b30*/  ULOP3.LUT UR10, UR4, 0x10000, URZ, 0xfc, !UPT ;  /* 0x00010000040a7892 */ /* 0x000fe4000f8efc3f */
[----:B------:R-:W-:Y:S02]  /*1b40*/  UIMAD UR4, UR41, 0x180, UR46 ;  /* 0x00000180290478a4 */ /* 0x000fe4000f8e022e */
[----:B------:R-:W-:Y:S02]  /*1b50*/  ULEA UR6, UR41, UR10, 0x7 ;  /* 0x0000000a29067291 */ /* 0x000fe4000f8e383f */
[----:B------:R-:W-:-:S07]  /*1b60*/  UIADD3 UR8, UR4, 0x100, URZ ;  /* 0x0000010004087890 */ /* 0x000fce000fffe03f */
[----:B------:R-:W-:Y:S01]  /*1b70*/  HGMMA.64x64x16.F32.BF16 R56, gdesc[UR4], RZ, !UPT, gsb0 ;  /* 0x00e00000043879f0 */ /* 0x000fe2000c0018ff */
[----:B------:R-:W-:Y:S01]  /*1b80*/  UMOV UR4, UR8 ;  /* 0x0000000800047c82 */ /* 0x000fe20008000000 */
[----:B------:R-:W-:Y:S01]  /*1b90*/  UMOV UR5, 0xc0000010 ;  /* 0xc000001000057882 */ /* 0x000fe20000000000 */
[----:B------:R-:W-:Y:S02]  /*1ba0*/  WARPGROUP.DEPBAR.LE gsb0, 0x0 ;  /* 0x00008000000079c5 */ /* 0x000fe40000010000 */
[----:B------:R-:W-:-:S06]  /*1bb0*/  WARPGROUP.ARRIVE ;  /* 0x00000000000079c5 */ /* 0x000fcc0000000000 */
[----:B------:R-:W-:Y:S03]  /*1bc0*/  HGMMA.64x64x16.F32.BF16 R24, gdesc[UR4], RZ, !UPT, gsb0 ;  /* 0x00e00000041879f0 */ /* 0x000fe6000c0018ff */
[----:B------:R-:W-:Y:S02]  /*1bd0*/  WARPGROUP.DEPBAR.LE gsb0, 0x0 ;  /* 0x00008000000079c5 */ /* 0x000fe40000010000 */
[----:B------:R-:W-:Y:S05]  /*1be0*/  @!P2 BRA `(.L_x_23) ;  /* 0x0000000000d0a947 */ /* 0x000fea0003800000 */
[----:B------:R-:W-:Y:S01]  /*1bf0*/  UIADD3 UR4, UR41, 0x1, URZ ;  /* 0x0000000129047890 */ /* 0x000fe2000fffe03f */
[----:B01----:R-:W-:Y:S02]  /*1c00*/  IMAD.U32 R0, RZ, RZ, UR44 ;  /* 0x0000002cff007e24 */ /* 0x003fe4000f8e00ff */
[----:B------:R-:W-:Y:S01]  /*1c10*/  IMAD.U32 R3, RZ, RZ, UR41 ;  /* 0x00000029ff037e24 */ /* 0x000fe2000f8e00ff */
[----:B------:R-:W-:-:S04]  /*1c20*/  UISETP.NE.AND UP0, UPT, UR4, 0x1c, UPT ;  /* 0x0000001c0400788c */ /* 0x000fc8000bf05270 */
[----:B------:R-:W-:Y:S02]  /*1c30*/  USEL UR5, URZ, 0x1, UP0 ;  /* 0x000000013f057887 */ /* 0x000fe40008000000 */
[----:B------:R-:W-:Y:S02]  /*1c40*/  USEL UR8, UR4, URZ, UP0 ;  /* 0x0000003f04087287 */ /* 0x000fe40008000000 */
[----:B------:R-:W-:-:S06]  /*1c50*/  ULOP3.LUT UR5, UR40, UR5, URZ, 0x3c, !UPT ;  /* 0x0000000528057292 */ /* 0x000fcc000f8e3c3f */
[----:B------:R-:W-:-:S07]  /*1c60*/  IMAD.U32 R6, RZ, RZ, UR5 ;  /* 0x00000005ff067e24 */ /* 0x000fce000f8e00ff */
.L_x_30:
[----:B------:R-:W-:Y:S05]  /*1c70*/  @!P0 BRA `(.L_x_24) ;  /* 0x0000000000048947 */ /* 0x000fea0003800000 */
[----:B------:R-:W-:Y:S01]  /*1c80*/  BPT.TRAP 0x1 ;  /* 0x000000040000795c */ /* 0x000fe20000300000 */
.L_x_24:
[----:B------:R-:W-:Y:S01]  /*1c90*/  ULEA UR4, UR8, UR45, 0x3 ;  /* 0x0000002d08047291 */ /* 0x000fe2000f8e183f */
[----:B------:R-:W-:-:S08]  /*1ca0*/  SHF.L.U32 R4, R6, 0x1f, RZ ;  /* 0x0000001f06047819 */ /* 0x000fd000000006ff */
[----:B------:R0:W1:Y:S01]  /*1cb0*/  SYNCS.PHASECHK.TRANS64.TRYWAIT P1, [UR4], R4 ;  /* 0x00000004ff0075a7 */ /* 0x0000620008020144 */
[----:B------:R-:W-:Y:S05]  /*1cc0*/  @!P0 BRA `(.L_x_25) ;  /* 0x0000000000048947 */ /* 0x000fea0003800000 */
[----:B------:R-:W-:Y:S01]  /*1cd0*/  BPT.TRAP 0x1 ;  /* 0x000000040000795c */ /* 0x000fe20000300000 */
.L_x_25:
[----:B-1----:R-:W-:Y:S05]  /*1ce0*/  @P1 BRA `(.L_x_26) ;  /* 0x0000000000081947 */ /* 0x002fea0003800000 */
[----:B------:R-:W1:Y:S02]  /*1cf0*/  SYNCS.PHASECHK.TRANS64.TRYWAIT P1, [UR4], R4 ;  /* 0x00000004ff0075a7 */ /* 0x000e640008020144 */
[----:B-1----:R-:W-:Y:S05]  /*1d00*/  @!P1 BRA `(.L_x_27) ;  /* 0x0000007800ac9947 */ /* 0x002fea0003800000 */
.L_x_26:
[----:B------:R-:W-:Y:S01]  /*1d10*/  ULEA UR6, UR8, UR10, 0x7 ;  /* 0x0000000a08067291 */ /* 0x000fe2000f8e383f */
[----:B------:R-:W-:Y:S01]  /*1d20*/  WARPGROUP.ARRIVE ;  /* 0x00000000000079c5 */ /* 0x000fe20000000000 */
[----:B------:R-:W-:Y:S01]  /*1d30*/  UIMAD UR4, UR8, 0x180, UR46 ;  /* 0x00000180080478a4 */ /* 0x000fe2000f8e022e */
[----:B------:R-:W-:Y:S01]  /*1d40*/  UMOV UR7, 0xc0000010 ;  /* 0xc000001000077882 */ /* 0x000fe20000000000 */
[----:B------:R-:W-:Y:S02]  /*1d50*/  UMOV UR5, 0xc0000010 ;  /* 0xc000001000057882 */ /* 0x000fe40000000000 */
[----:B------:R-:W-:-:S05]  /*1d60*/  UIADD3 UR9, UR4, 0x100, URZ ;  /* 0x0000010004097890 */ /* 0x000fca000fffe03f */
[----:B------:R-:W-:Y:S01]  /*1d70*/  HGMMA.64x64x16.F32.BF16 R56, gdesc[UR4], R56, gsb0 ;  /* 0x00e00000043879f0 */ /* 0x000fe20008001838 */
[----:B------:R-:W-:Y:S01]  /*1d80*/  UMOV UR5, 0xc0000010 ;  /* 0xc000001000057882 */ /* 0x000fe20000000000 */
[----:B------:R-:W-:Y:S01]  /*1d90*/  UMOV UR4, UR9 ;  /* 0x0000000900047c82 */ /* 0x000fe20008000000 */
[----:B------:R-:W-:Y:S02]  /*1da0*/  WARPGROUP.DEPBAR.LE gsb0, 0x0 ;  /* 0x00008000000079c5 */ /* 0x000fe40000010000 */
[----:B------:R-:W-:-:S06]  /*1db0*/  WARPGROUP.ARRIVE ;  /* 0x00000000000079c5 */ /* 0x000fcc0000000000 */
[----:B------:R-:W-:Y:S03]  /*1dc0*/  HGMMA.64x64x16.F32.BF16 R24, gdesc[UR4], R24, gsb0 ;  /* 0x00e00000041879f0 */ /* 0x000fe60008001818 */
[----:B------:R-:W-:Y:S02]  /*1dd0*/  WARPGROUP.DEPBAR.LE gsb0, 0x0 ;  /* 0x00008000000079c5 */ /* 0x000fe40000010000 */
[----:B------:R-:W-:Y:S05]  /*1de0*/  @!P0 BRA `(.L_x_28) ;  /* 0x0000000000048947 */ /* 0x000fea0003800000 */
[----:B------:R-:W-:Y:S01]  /*1df0*/  BPT.TRAP 0x1 ;  /* 0x000000040000795c */ /* 0x000fe20000300000 */
.L_x_28:
[----:B------:R-:W-:-:S13]  /*1e00*/  ISETP.NE.AND P1, PT, R22, RZ, PT ;  /* 0x000000ff1600720c */ /* 0x000fda0003f25270 */
[----:B01----:R-:W-:-:S05]  /*1e10*/  @P1 LEA R4, R3, UR45, 0x3 ;  /* 0x0000002d03041c11 */ /* 0x003fca000f8e18ff */
[----:B------:R-:W-:-:S05]  /*1e20*/  @P1 VIADD R4, R4, 0xe0 ;  /* 0x000000e004041836 */ /* 0x000fca0000000000 */
[----:B------:R-:W-:-:S04]  /*1e30*/  @P1 PRMT R4, R19, 0x654, R4 ;  /* 0x0000065413041816 */ /* 0x000fc80000000004 */
[----:B------:R0:W-:Y:S01]  /*1e40*/  @P1 SYNCS.ARRIVE.TRANS64.RED.A1T0 RZ, [R4+URZ], RZ ;  /* 0x000000ff04ff19a7 */ /* 0x0001e2000810043f */
[----:B------:R-:W-:-:S13]  /*1e50*/  ISETP.GT.U32.AND P1, PT, R18, 0x1, PT ;  /* 0x000000011200780c */ /* 0x000fda0003f24070 */
[----:B0-----:R-:W-:Y:S05]  /*1e60*/  @P1 BRA `(.L_x_29) ;  /* 0x0000000000041947 */ /* 0x001fea0003800000 */
[----:B------:R-:W-:Y:S01]  /*1e70*/  BPT.TRAP 0x1 ;  /* 0x000000040000795c */ /* 0x000fe20000300000 */
.L_x_29:
[----:B------:R-:W-:Y:S01]  /*1e80*/  UIADD3 UR8, UR8, 0x1, URZ ;  /* 0x0000000108087890 */ /* 0x000fe2000fffe03f */
[C---:B------:R-:W-:Y:S01]  /*1e90*/  ISETP.GT.AND P2, PT, R0.reuse, 0x1, PT ;  /* 0x000000010000780c */ /* 0x040fe20003f44270 */
[----:B------:R-:W-:Y:S02]  /*1ea0*/  VIADD R3, R3, 0x1 ;  /* 0x0000000103037836 */ /* 0x000fe40000000000 */
[----:B------:R-:W-:Y:S01]  /*1eb0*/  UISETP.NE.AND UP0, UPT, UR8, 0x1c, UPT ;  /* 0x0000001c0800788c */ /* 0x000fe2000bf05270 */
[----:B------:R-:W-:Y:S02]  /*1ec0*/  VIADD R0, R0, 0xffffffff ;  /* 0xffffffff00007836 */ /* 0x000fe40000000000 */
[C---:B------:R-:W-:Y:S01]  /*1ed0*/  ISETP.NE.AND P1, PT, R3.reuse, 0x1c, PT ;  /* 0x0000001c0300780c */ /* 0x040fe20003f25270 */
[----:B------:R-:W-:Y:S02]  /*1ee0*/  USEL UR4, URZ, 0x1, UP0 ;  /* 0x000000013f047887 */ /* 0x000fe40008000000 */
[----:B------:R-:W-:Y:S01]  /*1ef0*/  USEL UR8, UR8, URZ, UP0 ;  /* 0x0000003f08087287 */ /* 0x000fe20008000000 */
[----:B------:R-:W-:-:S03]  /*1f00*/  SEL R3, R3, RZ, P1 ;  /* 0x000000ff03037207 */ /* 0x000fc60000800000 */
[----:B------:R-:W-:Y:S01]  /*1f10*/  LOP3.LUT R6, R6, UR4, RZ, 0x3c, !PT ;  /* 0x0000000406067c12 */ /* 0x000fe2000f8e3cff */
[----:B------:R-:W-:Y:S07]  /*1f20*/  @P2 BRA `(.L_x_30) ;  /* 0xfffffffc00502947 */ /* 0x000fee000383ffff */
.L_x_23:
[----:B01----:R-:W0:Y:S02]  /*1f30*/  LDC R0, c[0x0][0x28c] ;  /* 0x0000a300ff007b82 */ /* 0x003e240000000800 */
[----:B0-----:R-:W-:-:S13]  /*1f40*/  ISETP.GE.AND P1, PT, R0, 0x1, PT ;  /* 0x000000010000780c */ /* 0x001fda0003f26270 */
[----:B------:R-:W-:Y:S05]  /*1f50*/  @!P1 BRA `(.L_x_31) ;  /* 0x0000000000449947 */ /* 0x000fea0003800000 */
[----:B------:R-:W-:Y:S05]  /*1f60*/  @!P0 BRA `(.L_x_32) ;  /* 0x0000000000048947 */ /* 0x000fea0003800000 */
[----:B------:R-:W-:Y:S01]  /*1f70*/  BPT.TRAP 0x1 ;  /* 0x000000040000795c */ /* 0x000fe20000300000 */
.L_x_32:
[----:B------:R-:W-:-:S13]  /*1f80*/  ISETP.NE.AND P0, PT, R22, RZ, PT ;  /* 0x000000ff1600720c */ /* 0x000fda0003f05270 */
[----:B------:R-:W-:-:S05]  /*1f90*/  VOTEU.ANY UP0, P0 ;  /* 0x00000000003f7886 */ /* 0x000fca0000000100 */
[----:B------:R-:W-:-:S06]  /*1fa0*/  @UP0 UIADD3 UR4, UR44, UR41, URZ ;  /* 0x000000292c040290 */ /* 0x000fcc000fffe03f */
[----:B------:R-:W-:Y:S02]  /*1fb0*/  IMAD.U32 R4, RZ, RZ, UR4 ;  /* 0x00000004ff047e24 */ /* 0x000fe4000f8e00ff */
[----:B------:R-:W-:-:S03]  /*1fc0*/  IMAD.U32 R3, RZ, RZ, UR4 ;  /* 0x00000004ff037e24 */ /* 0x000fc6000f8e00ff */
[----:B------:R-:W-:-:S05]  /*1fd0*/  @P0 SHF.R.U32.HI R4, RZ, 0x2, R4 ;  /* 0x00000002ff040819 */ /* 0x000fca0000011604 */
[----:B------:R-:W-:-:S04]  /*1fe0*/  @P0 IMAD.WIDE.U32 R4, R4, 0x24924925, RZ ;  /* 0x2492492504040825 */ /* 0x000fc800078e00ff */
[----:B------:R-:W-:-:S05]  /*1ff0*/  @P0 IMAD R4, R5, -0x1c, R3 ;  /* 0xffffffe405040824 */ /* 0x000fca00078e0203 */
[----:B------:R-:W-:-:S05]  /*2000*/  @P0 LEA R4, R4, UR45, 0x3 ;  /* 0x0000002d04040c11 */ /* 0x000fca000f8e18ff */
[----:B------:R-:W-:-:S05]  /*2010*/  @P0 VIADD R4, R4, 0xe0 ;  /* 0x000000e004040836 */ /* 0x000fca0000000000 */
[----:B------:R-:W-:-:S04]  /*2020*/  @P0 PRMT R4, R19, 0x654, R4 ;  /* 0x0000065413040816 */ /* 0x000fc80000000004 */
[----:B------:R0:W-:Y:S01]  /*2030*/  @P0 SYNCS.ARRIVE.TRANS64.RED.A1T0 RZ, [R4+URZ], RZ ;  /* 0x000000ff04ff09a7 */ /* 0x0001e2000810043f */
[----:B------:R-:W-:-:S13]  /*2040*/  ISETP.GT.U32.AND P0, PT, R18, 0x1, PT ;  /* 0x000000011200780c */ /* 0x000fda0003f04070 */
[----:B0-----:R-:W-:Y:S05]  /*2050*/  @P0 BRA `(.L_x_31) ;  /* 0x0000000000040947 */ /* 0x001fea0003800000 */
[----:B------:R-:W-:Y:S01]  /*2060*/  BPT.TRAP 0x1 ;  /* 0x000000040000795c */ /* 0x000fe20000300000 */
.L_x_31:
[----:B------:R-:W-:Y:S01]  /*2070*/  IMAD.SHL.U32 R102, R102, 0x40, RZ ;  /* 0x0000004066667824 */ /* 0x000fe200078e00ff */
[----:B------:R-:W-:Y:S01]  /*2080*/  UIADD3 UR41, UR43, UR41, URZ ;  /* 0x000000292b297290 */ /* 0x000fe2000fffe03f */
[----:B------:R-:W-:Y:S01]  /*2090*/  SHF.R.S32.HI R11, RZ, 0x1f, R23 ;  /* 0x0000001fff0b7819 */ /* 0x000fe20000011417 */
[----:B------:R-:W-:Y:S01]  /*20a0*/  ULDC UR7, c[0x0][0x288] ;  /* 0x0000a20000077ab9 */ /* 0x000fe20000000800 */
[----:B------:R-:W-:Y:S01]  /*20b0*/  IMAD R6, R109, 0xc0, RZ ;  /* 0x000000c06d067824 */ /* 0x000fe200078e02ff */
[C---:B------:R-:W-:Y:S01]  /*20c0*/  LOP3.LUT R8, R102.reuse, 0x6, R98, 0xf8, !PT ;  /* 0x0000000666087812 */ /* 0x040fe200078ef862 */
[----:B------:R-:W-:Y:S01]  /*20d0*/  UISETP.GT.U32.AND UP0, UPT, UR41, 0x1b, UPT ;  /* 0x0000001b2900788c */ /* 0x000fe2000bf04070 */
[----:B------:R-:W-:Y:S01]  /*20e0*/  ISETP.GE.AND P0, PT, R102, UR7, PT ;  /* 0x0000000766007c0c */ /* 0x000fe2000bf06270 */
[----:B------:R-:W-:Y:S01]  /*20f0*/  ULDC.64 UR4, c[0x0][0x5d0] ;  /* 0x0001740000047ab9 */ /* 0x000fe20000000a00 */
[--C-:B------:R-:W-:Y:S01]  /*2100*/  SHF.R.S32.HI R9, RZ, 0x1f, R8.reuse ;  /* 0x0000001fff097819 */ /* 0x100fe20000011408 */
[----:B------:R-:W-:Y:S01]  /*2110*/  ULDC UR10, c[0x0][0x284] ;  /* 0x0000a100000a7ab9 */ /* 0x000fe20000000800 */
[----:B------:R-:W-:Y:S01]  /*2120*/  IMAD R0, R11, UR4, RZ ;  /* 0x000000040b007c24 */ /* 0x000fe2000f8e02ff */
[----:B------:R-:W-:Y:S01]  /*2130*/  UISETP.LT.U32.AND UP0, UPT, UR43, 0x1c, UP0 ;  /* 0x0000001c2b00788c */ /* 0x000fe20008701070 */
[----:B------:R-:W-:Y:S01]  /*2140*/  ISETP.GE.OR P0, PT, R6, UR10, P0 ;  /* 0x0000000a06007c0c */ /* 0x000fe20008706670 */
[----:B------:R-:W-:Y:S01]  /*2150*/  UISETP.GE.U32.AND UP1, UPT, UR43, 0x1c, UPT ;  /* 0x0000001c2b00788c */ /* 0x000fe2000bf26070 */
[----:B------:R-:W-:Y:S01]  /*2160*/  IMAD.WIDE.U32 R4, R23, UR4, R8 ;  /* 0x0000000417047c25 */ /* 0x000fe2000f8e0008 */
[----:B------:R-:W-:-:S02]  /*2170*/  USHF.R.U32.HI UR4, URZ, 0x2, UR41 ;  /* 0x000000023f047899 */ /* 0x000fc40008011629 */
[----:B------:R-:W-:Y:S01]  /*2180*/  USEL UR6, URZ, 0x1, !UP0 ;  /* 0x000000013f067887 */ /* 0x000fe2000c000000 */
[----:B------:R-:W-:Y:S01]  /*2190*/  IMAD R3, R23, UR5, R0 ;  /* 0x0000000517037c24 */ /* 0x000fe2000f8e0200 */
[----:B------:R-:W-:Y:S01]  /*21a0*/  ULDC.64 UR8, c[0x0][0x5c8] ;  /* 0x0001720000087ab9 */ /* 0x000fe20000000a00 */
[----:B------:R-:W-:Y:S01]  /*21b0*/  IMAD.WIDE R108, R109, 0xc0, R88 ;  /* 0x000000c06d6c7825 */ /* 0x000fe200078e0258 */
[----:B------:R-:W-:Y:S02]  /*21c0*/  UIMAD.WIDE.U32 UR4, UR4, 0x24924925, URZ ;  /* 0x24924925040478a5 */ /* 0x000fe4000f8e003f */
[----:B------:R-:W-:Y:S01]  /*21d0*/  ULOP3.LUT UR40, UR40, UR6, URZ, 0x3c, !UPT ;  /* 0x0000000628287292 */ /* 0x000fe2000f8e3c3f */
[----:B------:R-:W-:Y:S01]  /*21e0*/  IMAD R7, R109, UR8, RZ ;  /* 0x000000086d077c24 */ /* 0x000fe2000f8e02ff */
[----:B------:R-:W-:Y:S01]  /*21f0*/  UIMAD UR41, UR5, -0x1c, UR41 ;  /* 0xffffffe4052978a4 */ /* 0x000fe2000f8e0229 */
[----:B------:R-:W-:Y:S01]  /*2200*/  IMAD.IADD R5, R5, 0x1, R3 ;  /* 0x0000000105057824 */ /* 0x000fe200078e0203 */
[----:B------:R-:W-:Y:S01]  /*2210*/  @UP1 ULOP3.LUT UR40, UR40, 0x1, UR5, 0x78, !UPT ;  /* 0x0000000128281892 */ /* 0x000fe2000f8e7805 */
[----:B------:R-:W-:-:S02]  /*2220*/  IMAD R7, R108, UR9, R7 ;  /* 0x000000096c077c24 */ /* 0x000fc4000f8e0207 */
[----:B------:R-:W-:-:S04]  /*2230*/  IMAD.WIDE.U32 R112, R108, UR8, R4 ;  /* 0x000000086c707c25 */ /* 0x000fc8000f8e0004 */
[----:B------:R-:W-:Y:S01]  /*2240*/  IMAD.MOV.U32 R0, RZ, RZ, -0x1 ;  /* 0xffffffffff007424 */ /* 0x000fe200078e00ff */
[----:B------:R-:W-:Y:S06]  /*2250*/  @P0 BRA `(.L_x_33) ;  /* 0x0000004c00100947 */ /* 0x000fec0003800000 */
[----:B-----5:R-:W-:Y:S01]  /*2260*/  FSETP.NEU.AND P1, PT, R91, RZ, PT ;  /* 0x000000ff5b00720b */ /* 0x020fe20003f2d000 */
[----:B------:R-:W-:Y:S01]  /*2270*/  IMAD.IADD R4, R97, 0x1, -R102 ;  /* 0x0000000161047824 */ /* 0x000fe200078e0a66 */
[----:B------:R-:W-:Y:S01]  /*2280*/  BSSY B0, `(.L_x_33) ;  /* 0x00004c1000007945 */ /* 0x000fe20003800000 */
[----:B------:R-:W-:Y:S02]  /*2290*/  IMAD.IADD R3, R101, 0x1, -R6 ;  /* 0x0000000165037824 */ /* 0x000fe400078e0a06 */
[----:B------:R-:W-:Y:S01]  /*22a0*/  IMAD.IADD R105, R113, 0x1, R7 ;  /* 0x0000000171697824 */ /* 0x000fe200078e0207 */
[----:B------:R-:W-:-:S04]  /*22b0*/  ISETP.GT.AND P6, PT, R4, RZ, PT ;  /* 0x000000ff0400720c */ /* 0x000fc80003fc4270 */
[----:B------:R-:W-:-:S03]  /*22c0*/  ISETP.GT.AND P0, PT, R3, RZ, P6 ;  /* 0x000000ff0300720c */ /* 0x000fc60003704270 */
[----:B------:R-:W-:Y:S10]  /*22d0*/  @!P1 BRA `(.L_x_34) ;  /* 0x0000003400809947 */ /* 0x000ff40003800000 */
[----:B------:R-:W0:Y:S01]  /*22e0*/  LDC.64 R14, c[0x0][0x5b8] ;  /* 0x00016e00ff0e7b82 */ /* 0x000e220000000a00 */
[----:B------:R-:W-:-:S07]  /*22f0*/  ULDC.64 UR4, c[0x0][0x5c0] ;  /* 0x0001700000047ab9 */ /* 0x000fce0000000a00 */
[----:B------:R-:W1:Y:S08]  /*2300*/  LDC.64 R106, c[0x0][0x5b0] ;  /* 0x00016c00ff6a7b82 */ /* 0x000e700000000a00 */
[----:B------:R-:W2:Y:S01]  /*2310*/  LDC.64 R12, c[0x0][0x5a8] ;  /* 0x00016a00ff0c7b82 */ /* 0x000ea20000000a00 */
[-C--:B0-----:R-:W-:Y:S02]  /*2320*/  IMAD R6, R11, R14.reuse, RZ ;  /* 0x0000000e0b067224 */ /* 0x081fe400078e02ff */
[----:B------:R-:W-:-:S04]  /*2330*/  IMAD.WIDE.U32 R20, R23, R14, R8 ;  /* 0x0000000e17147225 */ /* 0x000fc800078e0008 */
[----:B------:R-:W-:Y:S02]  /*2340*/  IMAD R115, R23, R15, R6 ;  /* 0x0000000f17737224 */ /* 0x000fe400078e0206 */
[-C--:B-1----:R-:W-:Y:S02]  /*2350*/  IMAD R5, R109, R106.reuse, RZ ;  /* 0x0000006a6d057224 */ /* 0x082fe400078e02ff */
[----:B------:R-:W-:Y:S02]  /*2360*/  IMAD.IADD R103, R21, 0x1, R115 ;  /* 0x0000000115677824 */ /* 0x000fe400078e0273 */
[----:B------:R-:W-:Y:S02]  /*2370*/  IMAD.MOV.U32 R102, RZ, RZ, R20 ;  /* 0x000000ffff667224 */ /* 0x000fe400078e0014 */
[C---:B------:R-:W-:Y:S02]  /*2380*/  IMAD R119, R108.reuse, R107, R5 ;  /* 0x0000006b6c777224 */ /* 0x040fe400078e0205 */
[----:B------:R-:W-:-:S04]  /*2390*/  IMAD.WIDE.U32 R6, R108, R106, R102 ;  /* 0x0000006a6c067225 */ /* 0x000fc800078e0066 */
[----:B------:R-:W-:Y:S01]  /*23a0*/  IMAD.IADD R5, R7, 0x1, R119 ;  /* 0x0000000107057824 */ /* 0x000fe200078e0277 */
[----:B--2---:R-:W-:-:S04]  /*23b0*/  LEA R10, P1, R6, R12, 0x1 ;  /* 0x0000000c060a7211 */ /* 0x004fc800078208ff */
[----:B------:R-:W-:-:S05]  /*23c0*/  LEA.HI.X R11, R6, R13, R5, 0x1, P1 ;  /* 0x0000000d060b7211 */ /* 0x000fca00008f0c05 */
[----:B------:R-:W2:Y:S01]  /*23d0*/  @P0 LDG.E.LTC128B.U16 R5, desc[UR38][R10.64] ;  /* 0x000000260a050981 */ /* 0x000ea2000c1e1520 */
[----:B------:R-:W-:Y:S01]  /*23e0*/  ISETP.GT.AND P4, PT, R4, 0x1, PT ;  /* 0x000000010400780c */ /* 0x000fe20003f84270 */
[----:B------:R-:W-:Y:S01]  /*23f0*/  IMAD.WIDE.U32 R6, R108, R106, R8 ;  /* 0x0000006a6c067225 */ /* 0x000fe200078e0008 */
[----:B------:R-:W-:Y:S01]  /*2400*/  BSSY B1, `(.L_x_35) ;  /* 0x0000013000017945 */ /* 0x000fe20003800000 */
[----:B------:R-:W-:Y:S02]  /*2410*/  SHF.L.U64.HI R113, R106, 0x3, R107 ;  /* 0x000000036a717819 */ /* 0x000fe4000001026b */
[----:B------:R-:W-:Y:S01]  /*2420*/  IMAD.IADD R7, R119, 0x1, R7 ;  /* 0x0000000177077824 */ /* 0x000fe200078e0207 */
[----:B------:R-:W-:Y:S01]  /*2430*/  P2R R118, PR, RZ, 0x10 ;  /* 0x00000010ff767803 */ /* 0x000fe20000000000 */
[----:B------:R-:W-:-:S04]  /*2440*/  IMAD.WIDE.U32 R110, R23, R14, R6 ;  /* 0x0000000e176e7225 */ /* 0x000fc800078e0006 */
[----:B------:R-:W-:Y:S01]  /*2450*/  IMAD.IADD R7, R115, 0x1, R111 ;  /* 0x0000000173077824 */ /* 0x000fe200078e026f */
[----:B------:R-:W-:-:S04]  /*2460*/  LEA R6, P2, R110, R12, 0x1 ;  /* 0x0000000c6e067211 */ /* 0x000fc800078408ff */
[----:B------:R-:W-:Y:S01]  /*2470*/  LEA.HI.X R7, R110, R13, R7, 0x1, P2 ;  /* 0x0000000d6e077211 */ /* 0x000fe200010f0c07 */
[----:B--2---:R-:W-:-:S04]  /*2480*/  IMAD.U32 R104, R5, 0x10000, RZ ;  /* 0x0001000005687824 */ /* 0x004fc800078e00ff */
[----:B------:R-:W-:Y:S01]  /*2490*/  FMUL R15, R104, R91 ;  /* 0x0000005b680f7220 */ /* 0x000fe20000400000 */
[----:B------:R-:W-:-:S03]  /*24a0*/  LEA R104, P1, R112, UR4, 0x1 ;  /* 0x0000000470687c11 */ /* 0x000fc6000f8208ff */
[----:B------:R-:W-:Y:S01]  /*24b0*/  FFMA R15, R56, R90, R15 ;  /* 0x0000005a380f7223 */ /* 0x000fe2000000000f */
[----:B------:R-:W-:Y:S01]  /*24c0*/  LEA.HI.X R105, R112, UR5, R105, 0x1, P1 ;  /* 0x0000000570697c11 */ /* 0x000fe200088f0c69 */
[----:B------:R-:W-:Y:S01]  /*24d0*/  IMAD.SHL.U32 R112, R106, 0x8, RZ ;  /* 0x000000086a707824 */ /* 0x000fe200078e00ff */
[----:B------:R-:W-:Y:S02]  /*24e0*/  ISETP.GT.AND P1, PT, R3, RZ, P4 ;  /* 0x000000ff0300720c */ /* 0x000fe40002724270 */
[----:B------:R-:W-:-:S05]  /*24f0*/  F2FP.BF16.F32.PACK_AB R15, RZ, R15 ;  /* 0x0000000fff0f723e */ /* 0x000fca00000010ff */
[----:B------:R0:W-:Y:S06]  /*2500*/  @P0 STG.E.U16 desc[UR38][R104.64], R15 ;  /* 0x0000000f68000986 */ /* 0x0001ec000c101526 */
[----:B------:R-:W-:Y:S05]  /*2510*/  @!P1 BRA `(.L_x_36) ;  /* 0x0000000000049947 */ /* 0x000fea0003800000 */
[----:B------:R1:W5:Y:S02]  /*2520*/  LDG.E.LTC128B.U16 R5, desc[UR38][R6.64+0x2] ;  /* 0x0000022606057981 */ /* 0x000364000c1e1520 */
.L_x_36:
[----:B------:R-:W-:Y:S05]  /*2530*/  BSYNC B1 ;  /* 0x0000000000017941 */ /* 0x000fea0003800000 */
.L_x_35:
[----:B-----5:R-:W-:Y:S01]  /*2540*/  IMAD.U32 R10, R5, 0x10000, RZ ;  /* 0x00010000050a7824 */ /* 0x020fe200078e00ff */
[----:B------:R-:W-:Y:S01]  /*2550*/  ISETP.GT.AND P0, PT, R3, 0x8, P6 ;  /* 0x000000080300780c */ /* 0x000fe20003704270 */
[----:B------:R-:W-:Y:S01]  /*2560*/  IMAD.WIDE.U32 R116, R108, R106, R112 ;  /* 0x0000006a6c747225 */ /* 0x000fe200078e0070 */
[----:B0-----:R-:W-:-:S03]  /*2570*/  PRMT R15, R5, 0x7610, R15 ;  /* 0x00007610050f7816 */ /* 0x001fc6000000000f */
[----:B------:R-:W-:Y:S01]  /*2580*/  FMUL R10, R10, R91 ;  /* 0x0000005b0a0a7220 */ /* 0x000fe20000400000 */
[----:B------:R-:W-:Y:S01]  /*2590*/  IMAD.IADD R119, R119, 0x1, R117 ;  /* 0x0000000177777824 */ /* 0x000fe200078e0275 */
[----:B------:R-:W-:Y:S02]  /*25a0*/  IADD3 R11, P2, R20, R116, RZ ;  /* 0x00000074140b7210 */ /* 0x000fe40007f5e0ff */
[----:B------:R-:W-:-:S03]  /*25b0*/  FFMA R57, R57, R90, R10 ;  /* 0x0000005a39397223 */ /* 0x000fc6000000000a */
[----:B------:R-:W-:Y:S01]  /*25c0*/  IMAD.X R56, R119, 0x1, R103, P2 ;  /* 0x0000000177387824 */ /* 0x000fe200010e0667 */
[C---:B------:R-:W-:Y:S02]  /*25d0*/  LEA R10, P2, R11.reuse, R12, 0x1 ;  /* 0x0000000c0b0a7211 */ /* 0x040fe400078408ff */
[----:B------:R-:W-:Y:S02]  /*25e0*/  F2FP.BF16.F32.PACK_AB R57, RZ, R57 ;  /* 0x00000039ff39723e */ /* 0x000fe400000010ff */
[----:B------:R-:W-:Y:S01]  /*25f0*/  LEA.HI.X R11, R11, R13, R56, 0x1, P2 ;  /* 0x0000000d0b0b7211 */ /* 0x000fe200010f0c38 */
[----:B------:R-:W-:Y:S01]  /*2600*/  @P1 IMAD.MOV.U32 R56, RZ, RZ, R104 ;  /* 0x000000ffff381224 */ /* 0x000fe200078e0068 */
[----:B------:R-:W-:Y:S01]  /*2610*/  PRMT R111, R57, 0x7610, R111 ;  /* 0x00007610396f7816 */ /* 0x000fe2000000006f */
[----:B------:R-:W-:-:S05]  /*2620*/  @P1 IMAD.MOV.U32 R57, RZ, RZ, R105 ;  /* 0x000000ffff391224 */ /* 0x000fca00078e0069 */
[----:B------:R0:W-:Y:S04]  /*2630*/  @P1 STG.E.U16 desc[UR38][R56.64+0x2], R111 ;  /* 0x0000026f38001986 */ /* 0x0001e8000c101526 */
[----:B------:R-:W2:Y:S01]  /*2640*/  @P0 LDG.E.LTC128B.U16 R15, desc[UR38][R10.64] ;  /* 0x000000260a0f0981 */ /* 0x000ea2000c1e1520 */
[----:B------:R-:W-:Y:S01]  /*2650*/  IADD3 R116, P1, R8, R116, RZ ;  /* 0x0000007408747210 */ /* 0x000fe20007f3e0ff */
[----:B------:R-:W-:Y:S01]  /*2660*/  BSSY B1, `(.L_x_37) ;  /* 0x0000012000017945 */ /* 0x000fe20003800000 */
[----:B------:R-:W-:-:S03]  /*2670*/  SHF.L.U64.HI R121, R92, 0x1, R95 ;  /* 0x000000015c797819 */ /* 0x000fc6000001025f */
[----:B------:R-:W-:Y:S01]  /*2680*/  IMAD.X R117, R9, 0x1, R119, P1 ;  /* 0x0000000109757824 */ /* 0x000fe200008e0677 */
[----:B------:R-:W-:Y:S01]  /*2690*/  ISETP.GT.AND P1, PT, R3, 0x8, P4 ;  /* 0x000000080300780c */ /* 0x000fe20002724270 */
[----:B------:R-:W-:Y:S02]  /*26a0*/  IMAD.SHL.U32 R119, R92, 0x2, RZ ;  /* 0x000000025c777824 */ /* 0x000fe400078e00ff */
[----:B------:R-:W-:-:S04]  /*26b0*/  IMAD.WIDE.U32 R116, R23, R14, R116 ;  /* 0x0000000e17747225 */ /* 0x000fc800078e0074 */
[----:B0-----:R-:W-:Y:S01]  /*26c0*/  IMAD.IADD R57, R115, 0x1, R117 ;  /* 0x0000000173397824 */ /* 0x001fe200078e0275 */
[----:B------:R-:W-:-:S04]  /*26d0*/  LEA R56, P3, R116, R12, 0x1 ;  /* 0x0000000c74387211 */ /* 0x000fc800078608ff */
[----:B------:R-:W-:Y:S01]  /*26e0*/  LEA.HI.X R57, R116, R13, R57, 0x1, P3 ;  /* 0x0000000d74397211 */ /* 0x000fe200018f0c39 */
[----:B--2---:R-:W-:-:S04]  /*26f0*/  IMAD.U32 R110, R15, 0x10000, RZ ;  /* 0x000100000f6e7824 */ /* 0x004fc800078e00ff */
[----:B------:R-:W-:Y:S01]  /*2700*/  FMUL R5, R110, R91 ;  /* 0x0000005b6e057220 */ /* 0x000fe20000400000 */
[----:B------:R-:W-:-:S03]  /*2710*/  IADD3 R110, P2, R119, R104, RZ ;  /* 0x00000068776e7210 */ /* 0x000fc60007f5e0ff */
[----:B------:R-:W-:Y:S02]  /*2720*/  FFMA R5, R58, R90, R5 ;  /* 0x0000005a3a057223 */ /* 0x000fe40000000005 */
[----:B------:R-:W-:-:S03]  /*2730*/  IMAD.X R111, R121, 0x1, R105, P2 ;  /* 0x00000001796f7824 */ /* 0x000fc600010e0669 */
[----:B------:R-:W-:-:S05]  /*2740*/  F2FP.BF16.F32.PACK_AB R5, RZ, R5 ;  /* 0x00000005ff05723e */ /* 0x000fca00000010ff */
[----:B------:R0:W-:Y:S01]  /*2750*/  @P0 STG.E.U16 desc[UR38][R110.64], R5 ;  /* 0x000000056e000986 */ /* 0x0001e2000c101526 */
[----:B------:R-:W-:Y:S05]  /*2760*/  @!P1 BRA `(.L_x_38) ;  /* 0x0000000000049947 */ /* 0x000fea0003800000 */
[----:B------:R2:W5:Y:S02]  /*2770*/  LDG.E.LTC128B.U16 R15, desc[UR38][R56.64+0x2] ;  /* 0x00000226380f7981 */ /* 0x000564000c1e1520 */
.L_x_38:
[----:B------:R-:W-:Y:S05]  /*2780*/  BSYNC B1 ;  /* 0x0000000000017941 */ /* 0x000fea0003800000 */
.L_x_37:
[----:B-----5:R-:W-:Y:S01]  /*2790*/  IMAD.U32 R10, R15, 0x10000, RZ ;  /* 0x000100000f0a7824 */ /* 0x020fe200078e00ff */
[----:B------:R-:W-:Y:S01]  /*27a0*/  ISETP.GT.AND P4, PT, R4, 0x8, PT ;  /* 0x000000080400780c */ /* 0x000fe20003f84270 */
[----:B------:R-:W-:Y:S01]  /*27b0*/  IMAD.MOV.U32 R58, RZ, RZ, R110 ;  /* 0x000000ffff3a7224 */ /* 0x000fe200078e006e */
[----:B------:R-:W-:Y:S01]  /*27c0*/  BSSY B1, `(.L_x_39) ;  /* 0x000000b000017945 */ /* 0x000fe20003800000 */
[----:B------:R-:W-:Y:S01]  /*27d0*/  FMUL R10, R10, R91 ;  /* 0x0000005b0a0a7220 */ /* 0x000fe20000400000 */
[----:B------:R-:W-:Y:S02]  /*27e0*/  ISETP.GT.AND P0, PT, R3, RZ, P4 ;  /* 0x000000ff0300720c */ /* 0x000fe40002704270 */
[----:B------:R-:W-:Y:S01]  /*27f0*/  P2R R117, PR, RZ, 0x10 ;  /* 0x00000010ff757803 */ /* 0x000fe20000000000 */
[----:B------:R-:W-:Y:S01]  /*2800*/  FFMA R10, R59, R90, R10 ;  /* 0x0000005a3b0a7223 */ /* 0x000fe2000000000a */
[----:B------:R-:W-:Y:S01]  /*2810*/  IMAD.MOV.U32 R59, RZ, RZ, R111 ;  /* 0x000000ffff3b7224 */ /* 0x000fe200078e006f */
[----:B------:R-:W-:-:S03]  /*2820*/  PRMT R116, R15, 0x7610, R116 ;  /* 0x000076100f747816 */ /* 0x000fc60000000074 */
[----:B------:R-:W-:-:S05]  /*2830*/  F2FP.BF16.F32.PACK_AB R10, RZ, R10 ;  /* 0x0000000aff0a723e */ /* 0x000fca00000010ff */
[----:B------:R3:W-:Y:S01]  /*2840*/  @P1 STG.E.U16 desc[UR38][R58.64+0x2], R10 ;  /* 0x0000020a3a001986 */ /* 0x0007e2000c101526 */
[----:B------:R-:W-:Y:S05]  /*2850*/  @!P0 BRA `(.L_x_40) ;  /* 0x0000000000048947 */ /* 0x000fea0003800000 */
[----:B------:R4:W5:Y:S02]  /*2860*/  LDG.E.LTC128B.U16 R116, desc[UR38][R6.64+0x10] ;  /* 0x0000102606747981 */ /* 0x000964000c1e1520 */
.L_x_40:
[----:B------:R-:W-:Y:S05]  /*2870*/  BSYNC B1 ;  /* 0x0000000000017941 */ /* 0x000fea0003800000 */
.L_x_39:
[----:B---3-5:R-:W-:Y:S01]  /*2880*/  IMAD.U32 R10, R116, 0x10000, RZ ;  /* 0x00010000740a7824 */ /* 0x028fe200078e00ff */
[C---:B0-----:R-:W-:Y:S01]  /*2890*/  SHF.L.U64.HI R5, R93.reuse, 0x1, R94 ;  /* 0x000000015d057819 */ /* 0x041fe2000001025e */
[----:B------:R-:W-:Y:S01]  /*28a0*/  IMAD.SHL.U32 R15, R93, 0x2, RZ ;  /* 0x000000025d0f7824 */ /* 0x000fe200078e00ff */
[----:B------:R-:W-:Y:S01]  /*28b0*/  ISETP.GT.AND P3, PT, R4, 0x9, PT ;  /* 0x000000090400780c */ /* 0x000fe20003f64270 */
[----:B------:R-:W-:Y:S01]  /*28c0*/  FMUL R11, R10, R91 ;  /* 0x0000005b0a0b7220 */ /* 0x000fe20000400000 */
[----:B------:R-:W-:Y:S02]  /*28d0*/  BSSY B1, `(.L_x_41) ;  /* 0x000000a000017945 */ /* 0x000fe40003800000 */
[----:B------:R-:W-:Y:S01]  /*28e0*/  IADD3 R10, P1, P2, R15, R104, R119 ;  /* 0x000000680f0a7210 */ /* 0x000fe20007a3e077 */
[----:B------:R-:W-:Y:S01]  /*28f0*/  FFMA R60, R60, R90, R11 ;  /* 0x0000005a3c3c7223 */ /* 0x000fe2000000000b */
[----:B------:R-:W-:Y:S02]  /*2900*/  P2R R119, PR, RZ, 0x8 ;  /* 0x00000008ff777803 */ /* 0x000fe40000000000 */
[----:B------:R-:W-:-:S02]  /*2910*/  IADD3.X R11, R5, R105, R121, P1, P2 ;  /* 0x00000069050b7210 */ /* 0x000fc40000fe4479 */
[----:B------:R-:W-:Y:S02]  /*2920*/  F2FP.BF16.F32.PACK_AB R60, RZ, R60 ;  /* 0x0000003cff3c723e */ /* 0x000fe400000010ff */
[----:B------:R-:W-:-:S03]  /*2930*/  ISETP.GT.AND P1, PT, R3, RZ, P3 ;  /* 0x000000ff0300720c */ /* 0x000fc60001f24270 */
[----:B------:R0:W-:Y:S10]  /*2940*/  @P0 STG.E.U16 desc[UR38][R104.64+0x10], R60 ;  /* 0x0000103c68000986 */ /* 0x0001f4000c101526 */
[----:B------:R-:W-:Y:S05]  /*2950*/  @!P1 BRA `(.L_x_42) ;  /* 0x0000000000049947 */ /* 0x000fea0003800000 */
[----:B------:R3:W5:Y:S02]  /*2960*/  LDG.E.LTC128B.U16 R116, desc[UR38][R6.64+0x12] ;  /* 0x0000122606747981 */ /* 0x000764000c1e1520 */
.L_x_42:
[----:B------:R-:W-:Y:S05]  /*2970*/  BSYNC B1 ;  /* 0x0000000000017941 */ /* 0x000fea0003800000 */
.L_x_41:
[----:B0----5:R-:W-:Y:S01]  /*2980*/  IMAD.U32 R60, R116, 0x10000, RZ ;  /* 0x00010000743c7824 */ /* 0x021fe200078e00ff */
[----:B------:R-:W-:Y:S01]  /*2990*/  ISETP.GT.AND P0, PT, R3, 0x8, P4 ;  /* 0x000000080300780c */ /* 0x000fe20002704270 */
[----:B------:R-:W-:Y:S02]  /*29a0*/  BSSY B1, `(.L_x_43) ;  /* 0x000000a000017945 */ /* 0x000fe40003800000 */
[----:B------:R-:W-:-:S04]  /*29b0*/  FMUL R60, R60, R91 ;  /* 0x0000005b3c3c7220 */ /* 0x000fc80000400000 */
[----:B------:R-:W-:Y:S01]  /*29c0*/  FFMA R60, R61, R90, R60 ;  /* 0x0000005a3d3c7223 */ /* 0x000fe2000000003c */
[----:B------:R-:W-:-:S04]  /*29d0*/  @P1 IMAD.MOV.U32 R61, RZ, RZ, R105 ;  /* 0x000000ffff3d1224 */ /* 0x000fc800078e0069 */
[----:B------:R-:W-:-:S04]  /*29e0*/  F2FP.BF16.F32.PACK_AB R60, RZ, R60 ;  /* 0x0000003cff3c723e */ /* 0x000fc800000010ff */
[----:B------:R-:W-:Y:S01]  /*29f0*/  PRMT R120, R60, 0x7610, R120 ;  /* 0x000076103c787816 */ /* 0x000fe20000000078 */
[----:B------:R-:W-:-:S05]  /*2a00*/  @P1 IMAD.MOV.U32 R60, RZ, RZ, R104 ;  /* 0x000000ffff3c1224 */ /* 0x000fca00078e0068 */
[----:B------:R0:W-:Y:S01]  /*2a10*/  @P1 STG.E.U16 desc[UR38][R60.64+0x12], R120 ;  /* 0x000012783c001986 */ /* 0x0001e2000c101526 */
[----:B------:R-:W-:Y:S05]  /*2a20*/  @!P0 BRA `(.L_x_44) ;  /* 0x0000000000048947 */ /* 0x000fea0003800000 */
[----:B------:R0:W5:Y:S02]  /*2a30*/  LDG.E.LTC128B.U16 R116, desc[UR38][R56.64+0x10] ;  /* 0x0000102638747981 */ /* 0x000164000c1e1520 */
.L_x_44:
[----:B------:R-:W-:Y:S05]  /*2a40*/  BSYNC B1 ;  /* 0x0000000000017941 */ /* 0x000fea0003800000 */
.L_x_43:
[----:B0----5:R-:W-:Y:S01]  /*2a50*/  IMAD.U32 R60, R116, 0x10000, RZ ;  /* 0x00010000743c7824 */ /* 0x021fe200078e00ff */
[----:B------:R-:W-:Y:S01]  /*2a60*/  ISETP.GT.AND P1, PT, R3, 0x8, P3 ;  /* 0x000000080300780c */ /* 0x000fe20001f24270 */
[----:B------:R-:W-:Y:S02]  /*2a70*/  BSSY B1, `(.L_x_45) ;  /* 0x0000007000017945 */ /* 0x000fe40003800000 */
[----:B------:R-:W-:-:S04]  /*2a80*/  FMUL R61, R60, R91 ;  /* 0x0000005b3c3d7220 */ /* 0x000fc80000400000 */
[----:B------:R-:W-:-:S05]  /*2a90*/  FFMA R61, R62, R90, R61 ;  /* 0x0000005a3e3d7223 */ /* 0x000fca000000003d */
[----:B------:R-:W-:-:S05]  /*2aa0*/  F2FP.BF16.F32.PACK_AB R61, RZ, R61 ;  /* 0x0000003dff3d723e */ /* 0x000fca00000010ff */
[----:B------:R0:W-:Y:S01]  /*2ab0*/  @P0 STG.E.U16 desc[UR38][R58.64+0x10], R61 ;  /* 0x0000103d3a000986 */ /* 0x0001e2000c101526 */
[----:B------:R-:W-:Y:S05]  /*2ac0*/  @!P1 BRA `(.L_x_46) ;  /* 0x0000000000049947 */ /* 0x000fea0003800000 */
[----:B------:R0:W5:Y:S02]  /*2ad0*/  LDG.E.LTC128B.U16 R116, desc[UR38][R56.64+0x12] ;  /* 0x0000122638747981 */ /* 0x000164000c1e1520 */
.L_x_46:
[----:B------:R-:W-:Y:S05]  /*2ae0*/  BSYNC B1 ;  /* 0x0000000000017941 */ /* 0x000fea0003800000 */
.L_x_45:
[----:B-----5:R-:W-:Y:S01]  /*2af0*/  IMAD.U32 R60, R116, 0x10000, RZ ;  /* 0x00010000743c7824 */ /* 0x020fe200078e00ff */
[----:B------:R-:W-:Y:S01]  /*2b00*/  IADD3 R123, P0, R108, 0x80, RZ ;  /* 0x000000806c7b7810 */ /* 0x000fe20007f1e0ff */
[----:B------:R-:W-:Y:S01]  /*2b10*/  BSSY B1, `(.L_x_47) ;  /* 0x000000b000017945 */ /* 0x000fe20003800000 */
[----:B------:R-:W-:Y:S01]  /*2b20*/  ISETP.GT.AND P2, PT, R4, 0x10, PT ;  /* 0x000000100400780c */ /* 0x000fe20003f44270 */
[----:B------:R-:W-:Y:S02]  /*2b30*/  FMUL R60, R60, R91 ;  /* 0x0000005b3c3c7220 */ /* 0x000fe40000400000 */
[----:B------:R-:W-:Y:S01]  /*2b40*/  IMAD.X R109, RZ, RZ, R109, P0 ;  /* 0x000000ffff6d7224 */ /* 0x000fe200000e066d */
[----:B------:R-:W-:Y:S01]  /*2b50*/  ISETP.GT.AND P0, PT, R3, RZ, P2 ;  /* 0x000000ff0300720c */ /* 0x000fe20001704270 */
[----:B------:R-:W-:Y:S01]  /*2b60*/  FFMA R60, R63, R90, R60 ;  /* 0x0000005a3f3c7223 */ /* 0x000fe2000000003c */
[----:B------:R-:W-:-:S04]  /*2b70*/  P2R R120, PR, RZ, 0x4 ;  /* 0x00000004ff787803 */ /* 0x000fc80000000000 */
[----:B------:R-:W-:-:S05]  /*2b80*/  F2FP.BF16.F32.PACK_AB R60, RZ, R60 ;  /* 0x0000003cff3c723e */ /* 0x000fca00000010ff */
[----:B------:R0:W-:Y:S02]  /*2b90*/  @P1 STG.E.U16 desc[UR38][R58.64+0x12], R60 ;  /* 0x0000123c3a001986 */ /* 0x0001e4000c101526 */
[----:B------:R-:W-:Y:S05]  /*2ba0*/  @!P0 BRA `(.L_x_48) ;  /* 0x0000000000048947 */ /* 0x000fea0003800000 */
[----:B------:R0:W5:Y:S02]  /*2bb0*/  LDG.E.LTC128B.U16 R116, desc[UR38][R6.64+0x20] ;  /* 0x0000202606747981 */ /* 0x000164000c1e1520 */
.L_x_48:
[----:B------:R-:W-:Y:S05]  /*2bc0*/  BSYNC B1 ;  /* 0x0000000000017941 */ /* 0x000fea0003800000 */
.L_x_47:
[----:B0----5:R-:W-:Y:S01]  /*2bd0*/  IMAD.U32 R60, R116, 0x10000, RZ ;  /* 0x00010000743c7824 */ /* 0x021fe200078e00ff */
[----:B------:R-:W-:Y:S01]  /*2be0*/  ISETP.GT.AND P1, PT, R4, 0x11, PT ;  /* 0x000000110400780c */ /* 0x000fe20003f24270 */
[-C--:B------:R-:W-:Y:S01]  /*2bf0*/  IMAD.WIDE.U32 R62, R123, R106.reuse, R8 ;  /* 0x0000006a7b3e7225 */ /* 0x080fe200078e0008 */
[----:B------:R-:W-:Y:S03]  /*2c00*/  BSSY B1, `(.L_x_49) ;  /* 0x0000021000017945 */ /* 0x000fe60003800000 */
[----:B------:R-:W-:Y:S01]  /*2c10*/  FMUL R21, R60, R91 ;  /* 0x0000005b3c157220 */ /* 0x000fe20000400000 */
[----:B------:R-:W-:-:S03]  /*2c20*/  IMAD R60, R109, R106, RZ ;  /* 0x0000006a6d3c7224 */ /* 0x000fc600078e02ff */
[----:B------:R-:W-:Y:S01]  /*2c30*/  FFMA R21, R64, R90, R21 ;  /* 0x0000005a40157223 */ /* 0x000fe20000000015 */
[C---:B------:R-:W-:Y:S02]  /*2c40*/  IMAD R121, R123.reuse, R107, R60 ;  /* 0x0000006b7b797224 */ /* 0x040fe400078e023c */
[----:B------:R-:W-:Y:S02]  /*2c50*/  IMAD.WIDE.U32 R60, R123, R106, R102 ;  /* 0x0000006a7b3c7225 */ /* 0x000fe400078e0066 */
[----:B------:R-:W-:Y:S02]  /*2c60*/  F2FP.BF16.F32.PACK_AB R21, RZ, R21 ;  /* 0x00000015ff15723e */ /* 0x000fe400000010ff */
[----:B------:R-:W-:Y:S02]  /*2c70*/  IMAD.IADD R63, R121, 0x1, R63 ;  /* 0x00000001793f7824 */ /* 0x000fe400078e023f */
[----:B------:R-:W-:Y:S01]  /*2c80*/  PRMT R107, R21, 0x7610, R107 ;  /* 0x00007610156b7816 */ /* 0x000fe2000000006b */
[----:B------:R-:W-:-:S02]  /*2c90*/  IMAD.IADD R21, R61, 0x1, R121 ;  /* 0x000000013d157824 */ /* 0x000fc400078e0279 */
[----:B------:R-:W-:Y:S02]  /*2ca0*/  IMAD.WIDE.U32 R108, R23, R14, R62 ;  /* 0x0000000e176c7225 */ /* 0x000fe400078e003e */
[----:B------:R0:W-:Y:S01]  /*2cb0*/  @P0 STG.E.U16 desc[UR38][R104.64+0x20], R107 ;  /* 0x0000206b68000986 */ /* 0x0001e2000c101526 */
[----:B------:R-:W-:-:S04]  /*2cc0*/  LEA R62, P0, R60, R12, 0x1 ;  /* 0x0000000c3c3e7211 */ /* 0x000fc800078008ff */
[----:B------:R-:W-:Y:S01]  /*2cd0*/  LEA.HI.X R63, R60, R13, R21, 0x1, P0 ;  /* 0x0000000d3c3f7211 */ /* 0x000fe200000f0c15 */
[----:B------:R-:W-:Y:S01]  /*2ce0*/  IMAD.IADD R21, R115, 0x1, R109 ;  /* 0x0000000173157824 */ /* 0x000fe200078e026d */
[----:B------:R-:W-:-:S04]  /*2cf0*/  LEA R60, P0, R108, R12, 0x1 ;  /* 0x0000000c6c3c7211 */ /* 0x000fc800078008ff */
[----:B------:R-:W-:Y:S01]  /*2d00*/  LEA.HI.X R61, R108, R13, R21, 0x1, P0 ;  /* 0x0000000d6c3d7211 */ /* 0x000fe200000f0c15 */
[----:B0-----:R-:W-:-:S04]  /*2d10*/  IMAD.WIDE.U32 R106, R123, R106, R112 ;  /* 0x0000006a7b6a7225 */ /* 0x001fc800078e0070 */
[----:B------:R-:W-:Y:S01]  /*2d20*/  IMAD.IADD R121, R121, 0x1, R107 ;  /* 0x0000000179797824 */ /* 0x000fe200078e026b */
[----:B------:R-:W-:-:S05]  /*2d30*/  IADD3 R64, P0, R20, R106, RZ ;  /* 0x0000006a14407210 */ /* 0x000fca0007f1e0ff */
[----:B------:R-:W-:Y:S01]  /*2d40*/  IMAD.X R102, R121, 0x1, R103, P0 ;  /* 0x0000000179667824 */ /* 0x000fe200000e0667 */
[----:B------:R-:W-:-:S05]  /*2d50*/  IADD3 R20, P0, R8, R106, RZ ;  /* 0x0000006a08147210 */ /* 0x000fca0007f1e0ff */
[----:B------:R-:W-:Y:S01]  /*2d60*/  IMAD.X R21, R9, 0x1, R121, P0 ;  /* 0x0000000109157824 */ /* 0x000fe200000e0679 */
[----:B------:R-:W-:Y:S01]  /*2d70*/  LEA R8, P0, R64, R12, 0x1 ;  /* 0x0000000c40087211 */ /* 0x000fe200078008ff */
[----:B------:R-:W-:-:S03]  /*2d80*/  IMAD.WIDE.U32 R20, R23, R14, R20 ;  /* 0x0000000e17147225 */ /* 0x000fc600078e0014 */
[----:B------:R-:W-:Y:S02]  /*2d90*/  LEA.HI.X R9, R64, R13, R102, 0x1, P0 ;  /* 0x0000000d40097211 */ /* 0x000fe400000f0c66 */
[----:B------:R-:W-:Y:S01]  /*2da0*/  P2R R23, PR, RZ, 0x2 ;  /* 0x00000002ff177803 */ /* 0x000fe20000000000 */
[----:B------:R-:W-:Y:S01]  /*2db0*/  IMAD.IADD R115, R115, 0x1, R21 ;  /* 0x0000000173737824 */ /* 0x000fe200078e0215 */
[----:B------:R-:W-:-:S04]  /*2dc0*/  LEA R12, P0, R20, R12, 0x1 ;  /* 0x0000000c140c7211 */ /* 0x000fc800078008ff */
[----:B------:R-:W-:Y:S02]  /*2dd0*/  LEA.HI.X R13, R20, R13, R115, 0x1, P0 ;  /* 0x0000000d140d7211 */ /* 0x000fe400000f0c73 */
[----:B------:R-:W-:-:S13]  /*2de0*/  ISETP.GT.AND P0, PT, R3, RZ, P1 ;  /* 0x000000ff0300720c */ /* 0x000fda0000f04270 */
[----:B------:R-:W-:Y:S05]  /*2df0*/  @!P0 BRA `(.L_x_50) ;  /* 0x0000000000048947 */ /* 0x000fea0003800000 */
[----:B------:R0:W5:Y:S02]  /*2e00*/  LDG.E.LTC128B.U16 R116, desc[UR38][R6.64+0x22] ;  /* 0x0000222606747981 */ /* 0x000164000c1e1520 */
.L_x_50:
[----:B------:R-:W-:Y:S05]  /*2e10*/  BSYNC B1 ;  /* 0x0000000000017941 */ /* 0x000fea0003800000 */
.L_x_49:
[----:B-----5:R-:W-:Y:S01]  /*2e20*/  IMAD.U32 R14, R116, 0x10000, RZ ;  /* 0x00010000740e7824 */ /* 0x020fe200078e00ff */
[----:B------:R-:W-:Y:S01]  /*2e30*/  BSSY B1, `(.L_x_51) ;  /* 0x000000a000017945 */ /* 0x000fe20003800000 */
[----:B------:R-:W-:Y:S02]  /*2e40*/  @P0 IMAD.MOV.U32 R20, RZ, RZ, R104 ;  /* 0x000000ffff140224 */ /* 0x000fe400078e0068 */
[----:B------:R-:W-:Y:S01]  /*2e50*/  FMUL R14, R14, R91 ;  /* 0x0000005b0e0e7220 */ /* 0x000fe20000400000 */
[----:B------:R-:W-:-:S03]  /*2e60*/  @P0 IMAD.MOV.U32 R21, RZ, RZ, R105 ;  /* 0x000000ffff150224 */ /* 0x000fc600078e0069 */
[----:B------:R-:W-:-:S05]  /*2e70*/  FFMA R14, R65, R90, R14 ;  /* 0x0000005a410e7223 */ /* 0x000fca000000000e */
[----:B------:R-:W-:-:S05]  /*2e80*/  F2FP.BF16.F32.PACK_AB R14, RZ, R14 ;  /* 0x0000000eff0e723e */ /* 0x000fca00000010ff */
[----:B------:R0:W-:Y:S01]  /*2e90*/  @P0 STG.E.U16 desc[UR38][R20.64+0x22], R14 ;  /* 0x0000220e14000986 */ /* 0x0001e2000c101526 */
[----:B------:R-:W-:-:S13]  /*2ea0*/  ISETP.GT.AND P0, PT, R3, 0x8, P2 ;  /* 0x000000080300780c */ /* 0x000fda0001704270 */
[----:B0-----:R-:W-:Y:S05]  /*2eb0*/  @!P0 BRA `(.L_x_52) ;  /* 0x0000000000048947 */ /* 0x001fea0003800000 */
[----:B------:R0:W5:Y:S02]  /*2ec0*/  LDG.E.LTC128B.U16 R116, desc[UR38][R56.64+0x20] ;  /* 0x0000202638747981 */ /* 0x000164000c1e1520 */
.L_x_52:
[----:B------:R-:W-:Y:S05]  /*2ed0*/  BSYNC B1 ;  /* 0x0000000000017941 */ /* 0x000fea0003800000 */
.L_x_51:
[----:B-----5:R-:W-:Y:S01]  /*2ee0*/  IMAD.U32 R14, R116, 0x10000, RZ ;  /* 0x00010000740e7824 */ /* 0x020fe200078e00ff */
[----:B------:R-:W-:Y:S03]  /*2ef0*/  BSSY B1, `(.L_x_53) ;  /* 0x0000008000017945 */ /* 0x000fe60003800000 */
[----:B------:R-:W-:-:S04]  /*2f00*/  FMUL R21, R14, R91 ;  /* 0x0000005b0e157220 */ /* 0x000fc80000400000 */
[----:B------:R-:W-:-:S05]  /*2f10*/  FFMA R21, R66, R90, R21 ;  /* 0x0000005a42157223 */ /* 0x000fca0000000015 */
[----:B------:R-:W-:-:S05]  /*2f20*/  F2FP.BF16.F32.PACK_AB R21, RZ, R21 ;  /* 0x00000015ff15723e */ /* 0x000fca00000010ff */
[----:B------:R0:W-:Y:S01]  /*2f30*/  @P0 STG.E.U16 desc[UR38][R58.64+0x20], R21 ;  /* 0x000020153a000986 */ /* 0x0001e2000c101526 */
[----:B------:R-:W-:-:S13]  /*2f40*/  ISETP.GT.AND P0, PT, R3, 0x8, P1 ;  /* 0x000000080300780c */ /* 0x000fda0000f04270 */
[----:B0-----:R-:W-:Y:S05]  /*2f50*/  @!P0 BRA `(.L_x_54) ;  /* 0x0000000000048947 */ /* 0x001fea0003800000 */
[----:B------:R0:W5:Y:S02]  /*2f60*/  LDG.E.LTC128B.U16 R116, desc[UR38][R56.64+0x22] ;  /* 0x0000222638747981 */ /* 0x000164000c1e1520 */
.L_x_54:
[----:B------:R-:W-:Y:S05]  /*2f70*/  BSYNC B1 ;  /* 0x0000000000017941 */ /* 0x000fea0003800000 */
.L_x_53:
[----:B-----5:R-:W-:Y:S01]  /*2f80*/  IMAD.U32 R14, R116, 0x10000, RZ ;  /* 0x00010000740e7824 */ /* 0x020fe200078e00ff */
[----:B------:R-:W-:Y:S01]  /*2f90*/  ISETP.GT.AND P2, PT, R4, 0x18, PT ;  /* 0x000000180400780c */ /* 0x000fe20003f44270 */
[----:B------:R-:W-:Y:S02]  /*2fa0*/  BSSY B1, `(.L_x_55) ;  /* 0x0000009000017945 */ /* 0x000fe40003800000 */
[----:B------:R-:W-:Y:S01]  /*2fb0*/  FMUL R14, R14, R91 ;  /* 0x0000005b0e0e7220 */ /* 0x000fe20000400000 */
[----:B------:R-:W-:-:S03]  /*2fc0*/  P2R R102, PR, RZ, 0x4 ;  /* 0x00000004ff667803 */ /* 0x000fc60000000000 */
[----:B------:R-:W-:-:S05]  /*2fd0*/  FFMA R14, R67, R90, R14 ;  /* 0x0000005a430e7223 */ /* 0x000fca000000000e */
[----:B------:R-:W-:-:S05]  /*2fe0*/  F2FP.BF16.F32.PACK_AB R14, RZ, R14 ;  /* 0x0000000eff0e723e */ /* 0x000fca00000010ff */
[----:B------:R0:W-:Y:S01]  /*2ff0*/  @P0 STG.E.U16 desc[UR38][R58.64+0x22], R14 ;  /* 0x0000220e3a000986 */ /* 0x0001e2000c101526 */
[----:B------:R-:W-:-:S13]  /*3000*/  ISETP.GT.AND P0, PT, R3, RZ, P2 ;  /* 0x000000ff0300720c */ /* 0x000fda0001704270 */
[----:B0-----:R-:W-:Y:S05]  /*3010*/  @!P0 BRA `(.L_x_56) ;  /* 0x0000000000048947 */ /* 0x001fea0003800000 */
[----:B------:R0:W5:Y:S02]  /*3020*/  LDG.E.LTC128B.U16 R116, desc[UR38][R6.64+0x30] ;  /* 0x0000302606747981 */ /* 0x000164000c1e1520 */
.L_x_56:
[----:B------:R-:W-:Y:S05]  /*3030*/  BSYNC B1 ;  /* 0x0000000000017941 */ /* 0x000fea0003800000 */
.L_x_55:
[----:B-----5:R-:W-:Y:S01]  /*3040*/  IMAD.U32 R14, R116, 0x10000, RZ ;  /* 0x00010000740e7824 */ /* 0x020fe200078e00ff */
[----:B------:R-:W-:Y:S01]  /*3050*/  ISETP.GT.AND P1, PT, R4, 0x19, PT ;  /* 0x000000190400780c */ /* 0x000fe20003f24270 */
[----:B------:R-:W-:Y:S01]  /*3060*/  @P0 IMAD.MOV.U32 R20, RZ, RZ, R104 ;  /* 0x000000ffff140224 */ /* 0x000fe200078e0068 */
[----:B------:R-:W-:Y:S01]  /*3070*/  BSSY B1, `(.L_x_57) ;  /* 0x000000b000017945 */ /* 0x000fe20003800000 */
[----:B------:R-:W-:-:S04]  /*3080*/  FMUL R21, R14, R91 ;  /* 0x0000005b0e157220 */ /* 0x000fc80000400000 */
[----:B------:R-:W-:Y:S01]  /*3090*/  FFMA R21, R68, R90, R21 ;  /* 0x0000005a44157223 */ /* 0x000fe20000000015 */
[----:B------:R-:W-:-:S04]  /*30a0*/  P2R R68, PR, RZ, 0x2 ;  /* 0x00000002ff447803 */ /* 0x000fc80000000000 */
[----:B------:R-:W-:-:S04]  /*30b0*/  F2FP.BF16.F32.PACK_AB R21, RZ, R21 ;  /* 0x00000015ff15723e */ /* 0x000fc800000010ff */
[----:B------:R-:W-:Y:S01]  /*30c0*/  PRMT R14, R21, 0x7610, R14 ;  /* 0x00007610150e7816 */ /* 0x000fe2000000000e */
[----:B------:R-:W-:-:S05]  /*30d0*/  @P0 IMAD.MOV.U32 R21, RZ, RZ, R105 ;  /* 0x000000ffff150224 */ /* 0x000fca00078e0069 */
[----:B------:R0:W-:Y:S01]  /*30e0*/  @P0 STG.E.U16 desc[UR38][R20.64+0x30], R14 ;  /* 0x0000300e14000986 */ /* 0x0001e2000c101526 */
[----:B------:R-:W-:-:S13]  /*30f0*/  ISETP.GT.AND P0, PT, R3, RZ, P1 ;  /* 0x000000ff0300720c */ /* 0x000fda0000f04270 */
[----:B0-----:R-:W-:Y:S05]  /*3100*/  @!P0 BRA `(.L_x_58) ;  /* 0x0000000000048947 */ /* 0x001fea0003800000 */
[----:B------:R0:W5:Y:S02]  /*3110*/  LDG.E.LTC128B.U16 R116, desc[UR38][R6.64+0x32] ;  /* 0x0000322606747981 */ /* 0x000164000c1e1520 */
.L_x_58:
[----:B------:R-:W-:Y:S05]  /*3120*/  BSYNC B1 ;  /* 0x0000000000017941 */ /* 0x000fea0003800000 */
.L_x_57:
        /* <DEDUP_REMOVED lines=11> */
.L_x_60:
[----:B------:R-:W-:Y:S05]  /*31e0*/  BSYNC B1 ;  /* 0x0000000000017941 */ /* 0x000fea0003800000 */
.L_x_59:
        /* <DEDUP_REMOVED lines=9> */
.L_x_62:
[----:B------:R-:W-:Y:S05]  /*3280*/  BSYNC B1 ;  /* 0x0000000000017941 */ /* 0x000fea0003800000 */
.L_x_61:
        /* <DEDUP_REMOVED lines=11> */
.L_x_64:
[----:B------:R-:W-:Y:S05]  /*3340*/  BSYNC B1 ;  /* 0x0000000000017941 */ /* 0x000fea0003800000 */
.L_x_63:
[----:B-----5:R-:W-:Y:S01]  /*3350*/  IMAD.U32 R14, R116, 0x10000, RZ ;  /* 0x00010000740e7824 */ /* 0x020fe200078e00ff */
[----:B------:R-:W-:Y:S01]  /*3360*/  ISETP.GT.AND P1, PT, R4, 0x21, PT ;  /* 0x000000210400780c */ /* 0x000fe20003f24270 */
[----:B------:R-:W-:Y:S01]  /*3370*/  @P0 IMAD.MOV.U32 R20, RZ, RZ, R104 ;  /* 0x000000ffff140224 */ /* 0x000fe200078e0068 */
[----:B------:R-:W-:Y:S01]  /*3380*/  BSSY B1, `(.L_x_65) ;  /* 0x000000b000017945 */ /* 0x000fe20003800000 */
[----:B------:R-:W-:Y:S01]  /*3390*/  FMUL R21, R14, R91 ;  /* 0x0000005b0e157220 */ /* 0x000fe20000400000 */
[----:B------:R-:W-:-:S03]  /*33a0*/  P2R R70, PR, RZ, 0x2 ;  /* 0x00000002ff467803 */ /* 0x000fc60000000000 */
[----:B------:R-:W-:-:S05]  /*33b0*/  FFMA R21, R72, R90, R21 ;  /* 0x0000005a48157223 */ /* 0x000fca0000000015 */
[----:B------:R-:W-:-:S04]  /*33c0*/  F2FP.BF16.F32.PACK_AB R21, RZ, R21 ;  /* 0x00000015ff15723e */ /* 0x000fc800000010ff */
[----:B------:R-:W-:Y:S01]  /*33d0*/  PRMT R14, R21, 0x7610, R14 ;  /* 0x00007610150e7816 */ /* 0x000fe2000000000e */
[----:B------:R-:W-:-:S05]  /*33e0*/  @P0 IMAD.MOV.U32 R21, RZ, RZ, R105 ;  /* 0x000000ffff150224 */ /* 0x000fca00078e0069 */
[----:B------:R0:W-:Y:S01]  /*33f0*/  @P0 STG.E.U16 desc[UR38][R20.64+0x40], R14 ;  /* 0x0000400e14000986 */ /* 0x0001e2000c101526 */
[----:B------:R-:W-:-:S13]  /*3400*/  ISETP.GT.AND P0, PT, R3, RZ, P1 ;  /* 0x000000ff0300720c */ /* 0x000fda0000f04270 */
[----:B0-----:R-:W-:Y:S05]  /*3410*/  @!P0 BRA `(.L_x_66) ;  /* 0x0000000000048947 */ /* 0x001fea0003800000 */
[----:B------:R0:W5:Y:S02]  /*3420*/  LDG.E.LTC128B.U16 R116, desc[UR38][R6.64+0x42] ;  /* 0x0000422606747981 */ /* 0x000164000c1e1520 */
.L_x_66:
[----:B------:R-:W-:Y:S05]  /*3430*/  BSYNC B1 ;  /* 0x0000000000017941 */ /* 0x000fea0003800000 */
.L_x_65:
        /* <DEDUP_REMOVED lines=11> */
.L_x_68:
[----:B------:R-:W-:Y:S05]  /*34f0*/  BSYNC B1 ;  /* 0x0000000000017941 */ /* 0x000fea0003800000 */
.L_x_67:
        /* <DEDUP_REMOVED lines=9> */
.L_x_70:
[----:B------:R-:W-:Y:S05]  /*3590*/  BSYNC B1 ;  /* 0x0000000000017941 */ /* 0x000fea0003800000 */
.L_x_69:
        /* <DEDUP_REMOVED lines=11> */
.L_x_72:
[----:B------:R-:W-:Y:S05]  /*3650*/  BSYNC B1 ;  /* 0x0000000000017941 */ /* 0x000fea0003800000 */
.L_x_71:
[----:B-----5:R-:W-:Y:S01]  /*3660*/  IMAD.U32 R14, R116, 0x10000, RZ ;  /* 0x00010000740e7824 */ /* 0x020fe200078e00ff */
[----:B------:R-:W-:Y:S01]  /*3670*/  ISETP.GT.AND P5, PT, R4, 0x29, PT ;  /* 0x000000290400780c */ /* 0x000fe20003fa4270 */
[----:B------:R-:W-:Y:S01]  /*3680*/  @P0 IMAD.MOV.U32 R20, RZ, RZ, R104 ;  /* 0x000000ffff140224 */ /* 0x000fe200078e0068 */
[----:B------:R-:W-:Y:S01]  /*3690*/  BSSY B1, `(.L_x_73) ;  /* 0x000000b000017945 */ /* 0x000fe20003800000 */
[----:B------:R-:W-:-:S04]  /*36a0*/  FMUL R21, R14, R91 ;  /* 0x0000005b0e157220 */ /* 0x000fc80000400000 */
[----:B------:R-:W-:-:S05]  /*36b0*/  FFMA R21, R76, R90, R21 ;  /* 0x0000005a4c157223 */ /* 0x000fca0000000015 */
[----:B------:R-:W-:-:S04]  /*36c0*/  F2FP.BF16.F32.PACK_AB R21, RZ, R21 ;  /* 0x00000015ff15723e */ /* 0x000fc800000010ff */
[----:B------:R-:W-:Y:S01]  /*36d0*/  PRMT R14, R21, 0x7610, R14 ;  /* 0x00007610150e7816 */ /* 0x000fe2000000000e */
[----:B------:R-:W-:-:S05]  /*36e0*/  @P0 IMAD.MOV.U32 R21, RZ, RZ, R105 ;  /* 0x000000ffff150224 */ /* 0x000fca00078e0069 */
[----:B------:R1:W-:Y:S01]  /*36f0*/  @P0 STG.E.U16 desc[UR38][R20.64+0x50], R14 ;  /* 0x0000500e14000986 */ /* 0x0003e2000c101526 */
[----:B------:R-:W-:Y:S02]  /*3700*/  ISETP.GT.AND P0, PT, R3, RZ, P5 ;  /* 0x000000ff0300720c */ /* 0x000fe40002f04270 */
[----:B-1----:R-:W-:-:S11]  /*3710*/  P2R R14, PR, RZ, 0x20 ;  /* 0x00000020ff0e7803 */ /* 0x002fd60000000000 */
[----:B------:R-:W-:Y:S05]  /*3720*/  @!P0 BRA `(.L_x_74) ;  /* 0x0000000000048947 */ /* 0x000fea0003800000 */
[----:B------:R1:W5:Y:S02]  /*3730*/  LDG.E.LTC128B.U16 R116, desc[UR38][R6.64+0x52] ;  /* 0x0000522606747981 */ /* 0x000364000c1e1520 */
.L_x_74:
[----:B------:R-:W-:Y:S05]  /*3740*/  BSYNC B1 ;  /* 0x0000000000017941 */ /* 0x000fea0003800000 */
.L_x_73:
        /* <DEDUP_REMOVED lines=11> */
.L_x_76:
[----:B------:R-:W-:Y:S05]  /*3800*/  BSYNC B1 ;  /* 0x0000000000017941 */ /* 0x000fea0003800000 */
.L_x_75:
        /* <DEDUP_REMOVED lines=9> */
.L_x_78:
[----:B------:R-:W-:Y:S05]  /*38a0*/  BSYNC B1 ;  /* 0x0000000000017941 */ /* 0x000fea0003800000 */
.L_x_77:
[----:B-----5:R-:W-:Y:S01]  /*38b0*/  IMAD.U32 R14, R116, 0x10000, RZ ;  /* 0x00010000740e7824 */ /* 0x020fe200078e00ff */
[----:B------:R-:W-:Y:S01]  /*38c0*/  ISETP.GT.AND P3, PT, R4, 0x30, PT ;  /* 0x000000300400780c */ /* 0x000fe20003f64270 */
[----:B------:R-:W-:Y:S02]  /*38d0*/  BSSY B1, `(.L_x_79) ;  /* 0x0000008000017945 */ /* 0x000fe40003800000 */
[----:B------:R-:W-:-:S04]  /*38e0*/  FMUL R14, R14, R91 ;  /* 0x0000005b0e0e7220 */ /* 0x000fc80000400000 */
[----:B------:R-:W-:-:S05]  /*38f0*/  FFMA R14, R79, R90, R14 ;  /* 0x0000005a4f0e7223 */ /* 0x000fca000000000e */
[----:B------:R-:W-:-:S05]  /*3900*/  F2FP.BF16.F32.PACK_AB R14, RZ, R14 ;  /* 0x0000000eff0e723e */ /* 0x000fca00000010ff */
[----:B------:R0:W-:Y:S01]  /*3910*/  @P0 STG.E.U16 desc[UR38][R58.64+0x52], R14 ;  /* 0x0000520e3a000986 */ /* 0x0001e2000c101526 */
[----:B------:R-:W-:-:S13]  /*3920*/  ISETP.GT.AND P0, PT, R3, RZ, P3 ;  /* 0x000000ff0300720c */ /* 0x000fda0001f04270 */
[----:B0-----:R-:W-:Y:S05]  /*3930*/  @!P0 BRA `(.L_x_80) ;  /* 0x0000000000048947 */ /* 0x001fea0003800000 */
[----:B------:R0:W5:Y:S02]  /*3940*/  LDG.E.LTC128B.U16 R116, desc[UR38][R6.64+0x60] ;  /* 0x0000602606747981 */ /* 0x000164000c1e1520 */
.L_x_80:
[----:B------:R-:W-:Y:S05]  /*3950*/  BSYNC B1 ;  /* 0x0000000000017941 */ /* 0x000fea0003800000 */
.L_x_79:
        /* <DEDUP_REMOVED lines=13> */
.L_x_82:
[----:B------:R-:W-:Y:S05]  /*3a30*/  BSYNC B1 ;  /* 0x0000000000017941 */ /* 0x000fea0003800000 */
.L_x_81:
        /* <DEDUP_REMOVED lines=11> */
.L_x_84:
[----:B------:R-:W-:Y:S05]  /*3af0*/  BSYNC B1 ;  /* 0x0000000000017941 */ /* 0x000fea0003800000 */
.L_x_83:
        /* <DEDUP_REMOVED lines=9> */
.L_x_86:
[----:B------:R-:W-:Y:S05]  /*3b90*/  BSYNC B1 ;  /* 0x0000000000017941 */ /* 0x000fea0003800000 */
.L_x_85:
        /* <DEDUP_REMOVED lines=10> */
.L_x_88:
[----:B------:R-:W-:Y:S05]  /*3c40*/  BSYNC B1 ;  /* 0x0000000000017941 */ /* 0x000fea0003800000 */
.L_x_87:
        /* <DEDUP_REMOVED lines=8> */
[----:B------:R-:W-:-:S05]  /*3cd0*/  IADD3 R20, P0, R15, R110, RZ ;  /* 0x0000006e0f147210 */ /* 0x000fca0007f1e0ff */
[----:B-1----:R-:W-:Y:S01]  /*3ce0*/  IMAD.X R21, R5, 0x1, R111, P0 ;  /* 0x0000000105157824 */ /* 0x002fe200000e066f */
[----:B------:R-:W-:-:S05]  /*3cf0*/  IADD3 R64, P0, R15, R110, RZ ;  /* 0x0000006e0f407210 */ /* 0x000fca0007f1e0ff */
[----:B------:R-:W-:Y:S01]  /*3d00*/  IMAD.X R65, R5, 0x1, R111, P0 ;  /* 0x0000000105417824 */ /* 0x000fe200000e066f */
[----:B------:R-:W-:-:S05]  /*3d10*/  IADD3 R14, P0, R15, R104, RZ ;  /* 0x000000680f0e7210 */ /* 0x000fca0007f1e0ff */
[----:B------:R-:W-:Y:S01]  /*3d20*/  IMAD.X R15, R5, 0x1, R105, P0 ;  /* 0x00000001050f7824 */ /* 0x000fe200000e0669 */
[----:B------:R-:W-:-:S04]  /*3d30*/  ISETP.GT.AND P0, PT, R4, 0x39, PT ;  /* 0x000000390400780c */ /* 0x000fc80003f04270 */
[----:B------:R-:W-:-:S13]  /*3d40*/  ISETP.GT.AND P4, PT, R3, RZ, P0 ;  /* 0x000000ff0300720c */ /* 0x000fda0000784270 */
[----:B------:R-:W-:Y:S05]  /*3d50*/  @!P4 BRA `(.L_x_90) ;  /* 0x000000000004c947 */ /* 0x000fea0003800000 */
[----:B------:R1:W5:Y:S02]  /*3d60*/  LDG.E.LTC128B.U16 R116, desc[UR38][R6.64+0x72] ;  /* 0x0000722606747981 */ /* 0x000364000c1e1520 */
.L_x_90:
[----:B------:R-:W-:Y:S05]  /*3d70*/  BSYNC B1 ;  /* 0x0000000000017941 */ /* 0x000fea0003800000 */
.L_x_89:
        /* <DEDUP_REMOVED lines=9> */
.L_x_92:
[----:B------:R-:W-:Y:S05]  /*3e10*/  BSYNC B1 ;  /* 0x0000000000017941 */ /* 0x000fea0003800000 */
.L_x_91:
        /* <DEDUP_REMOVED lines=9> */
.L_x_94:
[----:B------:R-:W-:Y:S05]  /*3eb0*/  BSYNC B1 ;  /* 0x0000000000017941 */ /* 0x000fea0003800000 */
.L_x_93:
[----:B-----5:R-:W-:-:S04]  /*3ec0*/  IMAD.U32 R4, R116, 0x10000, RZ ;  /* 0x0001000074047824 */ /* 0x020fc800078e00ff */
[----:B------:R-:W-:-:S04]  /*3ed0*/  FMUL R4, R4, R91 ;  /* 0x0000005b04047220 */ /* 0x000fc80000400000 */
[----:B------:R-:W-:-:S05]  /*3ee0*/  FFMA R4, R87, R90, R4 ;  /* 0x0000005a57047223 */ /* 0x000fca0000000004 */
[----:B------:R-:W-:-:S04]  /*3ef0*/  F2FP.BF16.F32.PACK_AB R4, RZ, R4 ;  /* 0x00000004ff04723e */ /* 0x000fc800000010ff */
[----:B-1-34-:R-:W-:-:S05]  /*3f00*/  PRMT R6, R4, 0x7610, R6 ;  /* 0x0000761004067816 */ /* 0x01afca0000000006 */
[----:B------:R1:W-:Y:S01]  /*3f10*/  @P4 STG.E.U16 desc[UR38][R58.64+0x72], R6 ;  /* 0x000072063a004986 */ /* 0x0003e2000c101526 */
[----:B------:R-:W-:-:S13]  /*3f20*/  ISETP.GT.AND P4, PT, R3, 0x80, P6 ;  /* 0x000000800300780c */ /* 0x000fda0003784270 */
[----:B------:R-:W3:Y:S01]  /*3f30*/  @P4 LDG.E.LTC128B.U16 R116, desc[UR38][R62.64] ;  /* 0x000000263e744981 */ /* 0x000ee2000c1e1520 */
[----:B------:R-:W-:Y:S01]  /*3f40*/  BSSY B1, `(.L_x_95) ;  /* 0x000000a000017945 */ /* 0x000fe20003800000 */
[----:B---3--:R-:W-:-:S04]  /*3f50*/  IMAD.U32 R4, R116, 0x10000, RZ ;  /* 0x0001000074047824 */ /* 0x008fc800078e00ff */
[----:B------:R-:W-:-:S04]  /*3f60*/  FMUL R5, R4, R91 ;  /* 0x0000005b04057220 */ /* 0x000fc80000400000 */
[----:B------:R-:W-:-:S05]  /*3f70*/  FFMA R5, R24, R90, R5 ;  /* 0x0000005a18057223 */ /* 0x000fca0000000005 */
[----:B------:R-:W-:-:S05]  /*3f80*/  F2FP.BF16.F32.PACK_AB R5, RZ, R5 ;  /* 0x00000005ff05723e */ /* 0x000fca00000010ff */
[----:B------:R1:W-:Y:S01]  /*3f90*/  @P4 STG.E.U16 desc[UR38][R14.64], R5 ;  /* 0x000000050e004986 */ /* 0x0003e2000c101526 */
[----:B------:R-:W-:-:S04]  /*3fa0*/  ISETP.NE.AND P4, PT, R118, RZ, PT ;  /* 0x000000ff7600720c */ /* 0x000fc80003f85270 */
[----:B------:R-:W-:-:S13]  /*3fb0*/  ISETP.GT.AND P4, PT, R3, 0x80, P4 ;  /* 0x000000800300780c */ /* 0x000fda0002784270 */
[----:B-1----:R-:W-:Y:S05]  /*3fc0*/  @!P4 BRA `(.L_x_96) ;  /* 0x000000000004c947 */ /* 0x002fea0003800000 */
[----:B------:R1:W5:Y:S02]  /*3fd0*/  LDG.E.LTC128B.U16 R116, desc[UR38][R60.64+0x2] ;  /* 0x000002263c747981 */ /* 0x000364000c1e1520 */
.L_x_96:
[----:B------:R-:W-:Y:S05]  /*3fe0*/  BSYNC B1 ;  /* 0x0000000000017941 */ /* 0x000fea0003800000 */
.L_x_95:
[----:B-----5:R-:W-:Y:S01]  /*3ff0*/  IMAD.U32 R4, R116, 0x10000, RZ ;  /* 0x0001000074047824 */ /* 0x020fe200078e00ff */
[----:B------:R-:W-:Y:S01]  /*4000*/  ISETP.GT.AND P6, PT, R3, 0x88, P6 ;  /* 0x000000880300780c */ /* 0x000fe200037c4270 */
        /* <DEDUP_REMOVED lines=8> */
[----:B------:R-:W-:Y:S05]  /*4090*/  @!P6 BRA `(.L_x_98) ;  /* 0x000000000004e947 */ /* 0x000fea0003800000 */
[----:B------:R4:W5:Y:S02]  /*40a0*/  LDG.E.LTC128B.U16 R116, desc[UR38][R8.64] ;  /* 0x0000002608747981 */ /* 0x000964000c1e1520 */
.L_x_98:
[----:B------:R-:W-:Y:S05]  /*40b0*/  BSYNC B1 ;  /* 0x0000000000017941 */ /* 0x000fea0003800000 */
.L_x_97:
[----:B---3-5:R-:W-:Y:S01]  /*40c0*/  IMAD.U32 R4, R116, 0x10000, RZ ;  /* 0x0001000074047824 */ /* 0x028fe200078e00ff */
[----:B------:R-:W-:Y:S01]  /*40d0*/  ISETP.NE.AND P4, PT, R118, RZ, PT ;  /* 0x000000ff7600720c */ /* 0x000fe20003f85270 */
[----:B------:R-:W-:Y:S02]  /*40e0*/  BSSY B1, `(.L_x_99) ;  /* 0x0000008000017945 */ /* 0x000fe40003800000 */
[----:B------:R-:W-:Y:S01]  /*40f0*/  FMUL R5, R4, R91 ;  /* 0x0000005b04057220 */ /* 0x000fe20000400000 */
[----:B------:R-:W-:-:S03]  /*4100*/  ISETP.GT.AND P4, PT, R3, 0x88, P4 ;  /* 0x000000880300780c */ /* 0x000fc60002784270 */
[----:B------:R-:W-:-:S05]  /*4110*/  FFMA R5, R26, R90, R5 ;  /* 0x0000005a1a057223 */ /* 0x000fca0000000005 */
[----:B------:R-:W-:-:S05]  /*4120*/  F2FP.BF16.F32.PACK_AB R5, RZ, R5 ;  /* 0x00000005ff05723e */ /* 0x000fca00000010ff */
[----:B------:R3:W-:Y:S01]  /*4130*/  @P6 STG.E.U16 desc[UR38][R20.64], R5 ;  /* 0x0000000514006986 */ /* 0x0007e2000c101526 */
[----:B------:R-:W-:Y:S05]  /*4140*/  @!P4 BRA `(.L_x_100) ;  /* 0x000000000004c947 */ /* 0x000fea0003800000 */
[----:B------:R0:W5:Y:S02]  /*4150*/  LDG.E.LTC128B.U16 R116, desc[UR38][R12.64+0x2] ;  /* 0x000002260c747981 */ /* 0x000164000c1e1520 */
.L_x_100:
[----:B------:R-:W-:Y:S05]  /*4160*/  BSYNC B1 ;  /* 0x0000000000017941 */ /* 0x000fea0003800000 */
.L_x_99:
[----:B-----5:R-:W-:Y:S01]  /*4170*/  IMAD.U32 R4, R116, 0x10000, RZ ;  /* 0x0001000074047824 */ /* 0x020fe200078e00ff */
[----:B------:R-:W-:Y:S01]  /*4180*/  ISETP.NE.AND P6, PT, R117, RZ, PT ;  /* 0x000000ff7500720c */ /* 0x000fe20003fc5270 */
[----:B------:R-:W-:Y:S02]  /*4190*/  BSSY B1, `(.L_x_101) ;  /* 0x0000008000017945 */ /* 0x000fe40003800000 */
[----:B------:R-:W-:-:S04]  /*41a0*/  FMUL R4, R4, R91 ;  /* 0x0000005b04047220 */ /* 0x000fc80000400000 */
[----:B------:R-:W-:-:S05]  /*41b0*/  FFMA R4, R27, R90, R4 ;  /* 0x0000005a1b047223 */ /* 0x000fca0000000004 */
[----:B------:R-:W-:-:S05]  /*41c0*/  F2FP.BF16.F32.PACK_AB R4, RZ, R4 ;  /* 0x00000004ff04723e */ /* 0x000fca00000010ff */
[----:B------:R0:W-:Y:S01]  /*41d0*/  @P4 STG.E.U16 desc[UR38][R64.64+0x2], R4 ;  /* 0x0000020440004986 */ /* 0x0001e2000c101526 */
[----:B------:R-:W-:-:S13]  /*41e0*/  ISETP.GT.AND P4, PT, R3, 0x80, P6 ;  /* 0x000000800300780c */ /* 0x000fda0003784270 */
[----:B0-----:R-:W-:Y:S05]  /*41f0*/  @!P4 BRA `(.L_x_102) ;  /* 0x000000000004c947 */ /* 0x001fea0003800000 */
[----:B------:R0:W5:Y:S02]  /*4200*/  LDG.E.LTC128B.U16 R116, desc[UR38][R60.64+0x10] ;  /* 0x000010263c747981 */ /* 0x000164000c1e1520 */
.L_x_102:
[----:B------:R-:W-:Y:S05]  /*4210*/  BSYNC B1 ;  /* 0x0000000000017941 */ /* 0x000fea0003800000 */
.L_x_101:
[----:B-----5:R-:W-:Y:S01]  /*4220*/  IMAD.U32 R4, R116, 0x10000, RZ ;  /* 0x0001000074047824 */ /* 0x020fe200078e00ff */
[----:B------:R-:W-:Y:S01]  /*4230*/  ISETP.NE.AND P6, PT, R119, RZ, PT ;  /* 0x000000ff7700720c */ /* 0x000fe20003fc5270 */
[----:B------:R-:W-:Y:S02]  /*4240*/  BSSY B1, `(.L_x_103) ;  /* 0x000000b000017945 */ /* 0x000fe40003800000 */
[----:B---3--:R-:W-:Y:S01]  /*4250*/  FMUL R5, R4, R91 ;  /* 0x0000005b04057220 */ /* 0x008fe20000400000 */
[----:B------:R-:W-:-:S03]  /*4260*/  @P4 IMAD.MOV.U32 R4, RZ, RZ, R14 ;  /* 0x000000ffff044224 */ /* 0x000fc600078e000e */
[----:B------:R-:W-:-:S05]  /*4270*/  FFMA R5, R28, R90, R5 ;  /* 0x0000005a1c057223 */ /* 0x000fca0000000005 */
[----:B------:R-:W-:-:S04]  /*4280*/  F2FP.BF16.F32.PACK_AB R5, RZ, R5 ;  /* 0x00000005ff05723e */ /* 0x000fc800000010ff */
[----:B------:R-:W-:Y:S01]  /*4290*/  PRMT R6, R5, 0x7610, R6 ;  /* 0x0000761005067816 */ /* 0x000fe20000000006 */
[----:B------:R-:W-:-:S05]  /*42a0*/  @P4 IMAD.MOV.U32 R5, RZ, RZ, R15 ;  /* 0x000000ffff054224 */ /* 0x000fca00078e000f */
[----:B------:R3:W-:Y:S01]  /*42b0*/  @P4 STG.E.U16 desc[UR38][R4.64+0x10], R6 ;  /* 0x0000100604004986 */ /* 0x0007e2000c101526 */
[----:B------:R-:W-:-:S13]  /*42c0*/  ISETP.GT.AND P4, PT, R3, 0x80, P6 ;  /* 0x000000800300780c */ /* 0x000fda0003784270 */
[----:B---3--:R-:W-:Y:S05]  /*42d0*/  @!P4 BRA `(.L_x_104) ;  /* 0x000000000004c947 */ /* 0x008fea0003800000 */
[----:B------:R3:W5:Y:S02]  /*42e0*/  LDG.E.LTC128B.U16 R116, desc[UR38][R60.64+0x12] ;  /* 0x000012263c747981 */ /* 0x000764000c1e1520 */
.L_x_104:
[----:B------:R-:W-:Y:S05]  /*42f0*/  BSYNC B1 ;  /* 0x0000000000017941 */ /* 0x000fea0003800000 */
.L_x_103:
[----:B-----5:R-:W-:Y:S01]  /*4300*/  IMAD.U32 R4, R116, 0x10000, RZ ;  /* 0x0001000074047824 */ /* 0x020fe200078e00ff */
[----:B------:R-:W-:Y:S01]  /*4310*/  BSSY B1, `(.L_x_105) ;  /* 0x000000c000017945 */ /* 0x000fe20003800000 */
[----:B------:R-:W-:Y:S02]  /*4320*/  @P4 IMAD.MOV.U32 R5, RZ, RZ, R15 ;  /* 0x000000ffff054224 */ /* 0x000fe400078e000f */
[----:B------:R-:W-:-:S04]  /*4330*/  FMUL R4, R4, R91 ;  /* 0x0000005b04047220 */ /* 0x000fc80000400000 */
[----:B------:R-:W-:-:S05]  /*4340*/  FFMA R4, R29, R90, R4 ;  /* 0x0000005a1d047223 */ /* 0x000fca0000000004 */
[----:B------:R-:W-:-:S04]  /*4350*/  F2FP.BF16.F32.PACK_AB R4, RZ, R4 ;  /* 0x00000004ff04723e */ /* 0x000fc800000010ff */
[----:B------:R-:W-:Y:S01]  /*4360*/  PRMT R6, R4, 0x7610, R6 ;  /* 0x0000761004067816 */ /* 0x000fe20000000006 */
[----:B------:R-:W-:-:S05]  /*4370*/  @P4 IMAD.MOV.U32 R4, RZ, RZ, R14 ;  /* 0x000000ffff044224 */ /* 0x000fca00078e000e */
[----:B------:R0:W-:Y:S01]  /*4380*/  @P4 STG.E.U16 desc[UR38][R4.64+0x12], R6 ;  /* 0x0000120604004986 */ /* 0x0001e2000c101526 */
[----:B------:R-:W-:-:S04]  /*4390*/  ISETP.NE.AND P4, PT, R117, RZ, PT ;  /* 0x000000ff7500720c */ /* 0x000fc80003f85270 */
[----:B------:R-:W-:-:S13]  /*43a0*/  ISETP.GT.AND P4, PT, R3, 0x88, P4 ;  /* 0x000000880300780c */ /* 0x000fda0002784270 */
[----:B0-----:R-:W-:Y:S05]  /*43b0*/  @!P4 BRA `(.L_x_106) ;  /* 0x000000000004c947 */ /* 0x001fea0003800000 */
[----:B------:R0:W5:Y:S02]  /*43c0*/  LDG.E.LTC128B.U16 R116, desc[UR38][R12.64+0x10] ;  /* 0x000010260c747981 */ /* 0x000164000c1e1520 */
.L_x_106:
[----:B------:R-:W-:Y:S05]  /*43d0*/  BSYNC B1 ;  /* 0x0000000000017941 */ /* 0x000fea0003800000 */
.L_x_105:
        /* <DEDUP_REMOVED lines=9> */
.L_x_108:
[----:B------:R-:W-:Y:S05]  /*4470*/  BSYNC B1 ;  /* 0x0000000000017941 */ /* 0x000fea0003800000 */
.L_x_107:
[----:B-----5:R-:W-:Y:S01]  /*4480*/  IMAD.U32 R4, R116, 0x10000, RZ ;  /* 0x0001000074047824 */ /* 0x020fe200078e00ff */
[----:B------:R-:W-:Y:S01]  /*4490*/  ISETP.NE.AND P6, PT, R120, RZ, PT ;  /* 0x000000ff7800720c */ /* 0x000fe20003fc5270 */
        /* <DEDUP_REMOVED lines=8> */
[----:B------:R-:W-:-:S13]  /*4520*/  ISETP.GT.AND P4, PT, R3, 0x80, P6 ;  /* 0x000000800300780c */ /* 0x000fda0003784270 */
[----:B0-----:R-:W-:Y:S05]  /*4530*/  @!P4 BRA `(.L_x_110) ;  /* 0x000000000004c947 */ /* 0x001fea0003800000 */
[----:B------:R0:W5:Y:S02]  /*4540*/  LDG.E.LTC128B.U16 R116, desc[UR38][R60.64+0x20] ;  /* 0x000020263c747981 */ /* 0x000164000c1e1520 */
.L_x_110:
[----:B------:R-:W-:Y:S05]  /*4550*/  BSYNC B1 ;  /* 0x0000000000017941 */ /* 0x000fea0003800000 */
.L_x_109:
[----:B-----5:R-:W-:Y:S01]  /*4560*/  IMAD.U32 R4, R116, 0x10000, RZ ;  /* 0x0001000074047824 */ /* 0x020fe200078e00ff */
[----:B------:R-:W-:Y:S01]  /*4570*/  ISETP.NE.AND P6, PT, R23, RZ, PT ;  /* 0x000000ff1700720c */ /* 0x000fe20003fc5270 */
[----:B------:R-:W-:Y:S02]  /*4580*/  BSSY B1, `(.L_x_111) ;  /* 0x000000b000017945 */ /* 0x000fe40003800000 */
[----:B------:R-:W-:Y:S01]  /*4590*/  FMUL R5, R4, R91 ;  /* 0x0000005b04057220 */ /* 0x000fe20000400000 */
[----:B------:R-:W-:-:S03]  /*45a0*/  @P4 IMAD.MOV.U32 R4, RZ, RZ, R14 ;  /* 0x000000ffff044224 */ /* 0x000fc600078e000e */
        /* <DEDUP_REMOVED lines=8> */
.L_x_112:
[----:B------:R-:W-:Y:S05]  /*4630*/  BSYNC B1 ;  /* 0x0000000000017941 */ /* 0x000fea0003800000 */
.L_x_111:
        /* <DEDUP_REMOVED lines=13> */
.L_x_114:
[----:B------:R-:W-:Y:S05]  /*4710*/  BSYNC B1 ;  /* 0x0000000000017941 */ /* 0x000fea0003800000 */
.L_x_113:
[----:B-----5:R-:W-:Y:S01]  /*4720*/  IMAD.U32 R4, R116, 0x10000, RZ ;  /* 0x0001000074047824 */ /* 0x020fe200078e00ff */
[----:B------:R-:W-:Y:S03]  /*4730*/  BSSY B1, `(.L_x_115) ;  /* 0x000000b000017945 */ /* 0x000fe60003800000 */
        /* <DEDUP_REMOVED lines=10> */
.L_x_116:
[----:B------:R-:W-:Y:S05]  /*47e0*/  BSYNC B1 ;  /* 0x0000000000017941 */ /* 0x000fea0003800000 */
.L_x_115:
        /* <DEDUP_REMOVED lines=13> */
.L_x_118:
[----:B------:R-:W-:Y:S05]  /*48c0*/  BSYNC B1 ;  /* 0x0000000000017941 */ /* 0x000fea0003800000 */
.L_x_117:
        /* <DEDUP_REMOVED lines=13> */
.L_x_120:
[----:B------:R-:W-:Y:S05]  /*49a0*/  BSYNC B1 ;  /* 0x0000000000017941 */ /* 0x000fea0003800000 */
.L_x_119:
        /* <DEDUP_REMOVED lines=13> */
.L_x_122:
[----:B------:R-:W-:Y:S05]  /*4a80*/  BSYNC B1 ;  /* 0x0000000000017941 */ /* 0x000fea0003800000 */
.L_x_121:
        /* <DEDUP_REMOVED lines=12> */
.L_x_124:
[----:B------:R-:W-:Y:S05]  /*4b50*/  BSYNC B1 ;  /* 0x0000000000017941 */ /* 0x000fea0003800000 */
.L_x_123:
        /* <DEDUP_REMOVED lines=13> */
.L_x_126:
[----:B------:R-:W-:Y:S05]  /*4c30*/  BSYNC B1 ;  /* 0x0000000000017941 */ /* 0x000fea0003800000 */
.L_x_125:
        /* <DEDUP_REMOVED lines=13> */
.L_x_128:
[----:B------:R-:W-:Y:S05]  /*4d10*/  BSYNC B1 ;  /* 0x0000000000017941 */ /* 0x000fea0003800000 */
.L_x_127:
        /* <DEDUP_REMOVED lines=13> */
.L_x_130:
[----:B------:R-:W-:Y:S05]  /*4df0*/  BSYNC B1 ;  /* 0x0000000000017941 */ /* 0x000fea0003800000 */
.L_x_129:
        /* <DEDUP_REMOVED lines=12> */
.L_x_132:
[----:B------:R-:W-:Y:S05]  /*4ec0*/  BSYNC B1 ;  /* 0x0000000000017941 */ /* 0x000fea0003800000 */
.L_x_131:
        /* <DEDUP_REMOVED lines=13> */
.L_x_134:
[----:B------:R-:W-:Y:S05]  /*4fa0*/  BSYNC B1 ;  /* 0x0000000000017941 */ /* 0x000fea0003800000 */
.L_x_133:
        /* <DEDUP_REMOVED lines=12> */
.L_x_136:
[----:B------:R-:W-:Y:S05]  /*5070*/  BSYNC B1 ;  /* 0x0000000000017941 */ /* 0x000fea0003800000 */
.L_x_135:
        /* <DEDUP_REMOVED lines=12> */
.L_x_138:
[----:B------:R-:W-:Y:S05]  /*5140*/  BSYNC B1 ;  /* 0x0000000000017941 */ /* 0x000fea0003800000 */
.L_x_137:
[----:B-----5:R-:W-:Y:S01]  /*5150*/  IMAD.U32 R4, R116, 0x10000, RZ ;  /* 0x0001000074047824 */ /* 0x020fe200078e00ff */
[----:B------:R-:W-:Y:S01]  /*5160*/  ISETP.GT.AND P5, PT, R3, 0x88, P5 ;  /* 0x000000880300780c */ /* 0x000fe20002fa4270 */
        /* <DEDUP_REMOVED lines=8> */
[----:B------:R-:W-:Y:S05]  /*51f0*/  @!P5 BRA `(.L_x_140) ;  /* 0x000000000004d947 */ /* 0x000fea0003800000 */
[----:B------:R0:W5:Y:S02]  /*5200*/  LDG.E.LTC128B.U16 R116, desc[UR38][R12.64+0x52] ;  /* 0x000052260c747981 */ /* 0x000164000c1e1520 */
.L_x_140:
[----:B------:R-:W-:Y:S05]  /*5210*/  BSYNC B1 ;  /* 0x0000000000017941 */ /* 0x000fea0003800000 */
.L_x_139:
[----:B0----5:R-:W-:Y:S01]  /*5220*/  IMAD.U32 R4, R116, 0x10000, RZ ;  /* 0x0001000074047824 */ /* 0x021fe200078e00ff */
        /* <DEDUP_REMOVED lines=11> */
.L_x_142:
[----:B------:R-:W-:Y:S05]  /*52e0*/  BSYNC B1 ;  /* 0x0000000000017941 */ /* 0x000fea0003800000 */
.L_x_141:
[----:B0----5:R-:W-:Y:S01]  /*52f0*/  IMAD.U32 R4, R116, 0x10000, RZ ;  /* 0x0001000074047824 */ /* 0x021fe200078e00ff */
        /* <DEDUP_REMOVED lines=11> */
.L_x_144:
[----:B------:R-:W-:Y:S05]  /*53b0*/  BSYNC B1 ;  /* 0x0000000000017941 */ /* 0x000fea0003800000 */
.L_x_143:
        /* <DEDUP_REMOVED lines=12> */
.L_x_146:
[----:B------:R-:W-:Y:S05]  /*5480*/  BSYNC B1 ;  /* 0x0000000000017941 */ /* 0x000fea0003800000 */
.L_x_145:
        /* <DEDUP_REMOVED lines=12> */
.L_x_148:
[----:B------:R-:W-:Y:S05]  /*5550*/  BSYNC B1 ;  /* 0x0000000000017941 */ /* 0x000fea0003800000 */
.L_x_147:
        /* <DEDUP_REMOVED lines=12> */
.L_x_150:
[----:B------:R-:W-:Y:S05]  /*5620*/  BSYNC B1 ;  /* 0x0000000000017941 */ /* 0x000fea0003800000 */
.L_x_149:
        /* <DEDUP_REMOVED lines=12> */
.L_x_152:
[----:B------:R-:W-:Y:S05]  /*56f0*/  BSYNC B1 ;  /* 0x0000000000017941 */ /* 0x000fea0003800000 */
.L_x_151:
        /* <DEDUP_REMOVED lines=9> */
.L_x_154:
[----:B------:R-:W-:Y:S05]  /*5790*/  BSYNC B1 ;  /* 0x0000000000017941 */ /* 0x000fea0003800000 */
.L_x_153:
        /* <DEDUP_REMOVED lines=12> */
.L_x_156:
[----:B------:R-:W-:Y:S05]  /*5860*/  BSYNC B1 ;  /* 0x0000000000017941 */ /* 0x000fea0003800000 */
.L_x_155:
[----:B------:R-:W-:Y:S05]  /*5870*/  @!P0 BRA `(.L_x_157) ;  /* 0x0000001400848947 */ /* 0x000fea0003800000 */
[----:B-----5:R-:W-:-:S04]  /*5880*/  IMAD.U32 R116, R116, 0x10000, RZ ;  /* 0x0001000074747824 */ /* 0x020fc800078e00ff */
[----:B------:R-:W-:-:S04]  /*5890*/  FMUL R116, R116, R91 ;  /* 0x0000005b74747220 */ /* 0x000fc80000400000 */
[----:B------:R-:W-:-:S05]  /*58a0*/  FFMA R116, R55, R90, R116 ;  /* 0x0000005a37747223 */ /* 0x000fca0000000074 */
[----:B------:R-:W-:-:S05]  /*58b0*/  F2FP.BF16.F32.PACK_AB R116, RZ, R116 ;  /* 0x00000074ff74723e */ /* 0x000fca00000010ff */
[----:B------:R0:W-:Y:S01]  /*58c0*/  STG.E.U16 desc[UR38][R10.64+0x72], R116 ;  /* 0x000072740a007986 */ /* 0x0001e2000c101526 */
[----:B------:R-:W-:Y:S05]  /*58d0*/  BRA `(.L_x_157) ;  /* 0x00000014006c7947 */ /* 0x000fea0003800000 */
.L_x_34:
[----:B------:R-:W-:Y:S01]  /*58e0*/  ULDC.64 UR4, c[0x0][0x5c0] ;  /* 0x0001700000047ab9 */ /* 0x000fe20000000a00 */
[-C--:B------:R-:W-:Y:S01]  /*58f0*/  FMUL R56, R56, R90.reuse ;  /* 0x0000005a38387220 */ /* 0x080fe20000400000 */
[----:B------:R-:W-:Y:S01]  /*5900*/  LEA R10, P1, R112, UR4, 0x1 ;  /* 0x00000004700a7c11 */ /* 0x000fe2000f8208ff */
[----:B------:R-:W-:Y:S01]  /*5910*/  IMAD.SHL.U32 R7, R92, 0x2, RZ ;  /* 0x000000025c077824 */ /* 0x000fe200078e00ff */
[----:B------:R-:W-:Y:S01]  /*5920*/  ISETP.GT.AND P3, PT, R4, 0x1, PT ;  /* 0x000000010400780c */ /* 0x000fe20003f64270 */
[----:B------:R-:W-:Y:S01]  /*5930*/  FMUL R57, R57, R90 ;  /* 0x0000005a39397220 */ /* 0x000fe20000400000 */
[----:B------:R-:W-:Y:S01]  /*5940*/  F2FP.BF16.F32.PACK_AB R56, RZ, R56 ;  /* 0x00000038ff38723e */ /* 0x000fe200000010ff */
[-C--:B------:R-:W-:Y:S01]  /*5950*/  FMUL R58, R58, R90.reuse ;  /* 0x0000005a3a3a7220 */ /* 0x080fe20000400000 */
[----:B------:R-:W-:Y:S01]  /*5960*/  LEA.HI.X R11, R112, UR5, R105, 0x1, P1 ;  /* 0x00000005700b7c11 */ /* 0x000fe200088f0c69 */
[-C--:B------:R-:W-:Y:S01]  /*5970*/  FMUL R59, R59, R90.reuse ;  /* 0x0000005a3b3b7220 */ /* 0x080fe20000400000 */
[----:B------:R-:W-:Y:S01]  /*5980*/  ISETP.GT.AND P1, PT, R3, RZ, P3 ;  /* 0x000000ff0300720c */ /* 0x000fe20001f24270 */
[----:B------:R-:W-:Y:S01]  /*5990*/  IMAD.SHL.U32 R23, R93, 0x2, RZ ;  /* 0x000000025d177824 */ /* 0x000fe200078e00ff */
[----:B------:R-:W-:Y:S01]  /*59a0*/  ISETP.GT.AND P2, PT, R3, 0x8, P6 ;  /* 0x000000080300780c */ /* 0x000fe20003744270 */
[----:B------:R-:W-:Y:S01]  /*59b0*/  @P0 STG.E.U16 desc[UR38][R10.64], R56 ;  /* 0x000000380a000986 */ /* 0x000fe2000c101526 */
[----:B------:R-:W-:Y:S01]  /*59c0*/  SHF.L.U64.HI R5, R92, 0x1, R95 ;  /* 0x000000015c057819 */ /* 0x000fe2000001025f */
[----:B------:R-:W-:Y:S01]  /*59d0*/  FMUL R60, R60, R90 ;  /* 0x0000005a3c3c7220 */ /* 0x000fe20000400000 */
[----:B------:R-:W-:Y:S01]  /*59e0*/  IADD3 R8, P0, R7, R10, RZ ;  /* 0x0000000a07087210 */ /* 0x000fe20007f1e0ff */
[-C--:B------:R-:W-:Y:S01]  /*59f0*/  FMUL R61, R61, R90.reuse ;  /* 0x0000005a3d3d7220 */ /* 0x080fe20000400000 */
[----:B------:R-:W-:Y:S01]  /*5a00*/  F2FP.BF16.F32.PACK_AB R57, RZ, R57 ;  /* 0x00000039ff39723e */ /* 0x000fe200000010ff */
[----:B------:R-:W-:Y:S01]  /*5a10*/  FMUL R63, R63, R90 ;  /* 0x0000005a3f3f7220 */ /* 0x000fe20000400000 */
[----:B------:R-:W-:Y:S01]  /*5a20*/  F2FP.BF16.F32.PACK_AB R58, RZ, R58 ;  /* 0x0000003aff3a723e */ /* 0x000fe200000010ff */
[----:B------:R-:W-:Y:S01]  /*5a30*/  IMAD.X R9, R5, 0x1, R11, P0 ;  /* 0x0000000105097824 */ /* 0x000fe200000e060b */
[----:B------:R-:W-:Y:S01]  /*5a40*/  ISETP.GT.AND P0, PT, R3, 0x8, P3 ;  /* 0x000000080300780c */ /* 0x000fe20001f04270 */
[----:B------:R-:W-:Y:S01]  /*5a50*/  @P1 STG.E.U16 desc[UR38][R10.64+0x2], R57 ;  /* 0x000002390a001986 */ /* 0x000fe2000c101526 */
[----:B------:R-:W-:Y:S01]  /*5a60*/  F2FP.BF16.F32.PACK_AB R59, RZ, R59 ;  /* 0x0000003bff3b723e */ /* 0x000fe200000010ff */
[----:B------:R-:W-:Y:S01]  /*5a70*/  FMUL R62, R62, R90 ;  /* 0x0000005a3e3e7220 */ /* 0x000fe20000400000 */
[----:B------:R-:W-:Y:S01]  /*5a80*/  SHF.L.U64.HI R13, R93, 0x1, R94 ;  /* 0x000000015d0d7819 */ /* 0x000fe2000001025e */
[----:B------:R-:W-:Y:S01]  /*5a90*/  @P2 STG.E.U16 desc[UR38][R8.64], R58 ;  /* 0x0000003a08002986 */ /* 0x000fe2000c101526 */
[----:B------:R-:W-:Y:S01]  /*5aa0*/  IADD3 R6, P1, P2, R23, R10, R7 ;  /* 0x0000000a17067210 */ /* 0x000fe20007a3e007 */
[-C--:B------:R-:W-:Y:S01]  /*5ab0*/  FMUL R64, R64, R90.reuse ;  /* 0x0000005a40407220 */ /* 0x080fe20000400000 */
[C---:B------:R-:W-:Y:S01]  /*5ac0*/  ISETP.GT.AND P4, PT, R4.reuse, 0x8, PT ;  /* 0x000000080400780c */ /* 0x040fe20003f84270 */
[-C--:B------:R-:W-:Y:S01]  /*5ad0*/  FMUL R65, R65, R90.reuse ;  /* 0x0000005a41417220 */ /* 0x080fe20000400000 */
[----:B------:R-:W-:Y:S01]  /*5ae0*/  ISETP.GT.AND P3, PT, R4, 0x9, PT ;  /* 0x000000090400780c */ /* 0x000fe20003f64270 */
[-C--:B------:R-:W-:Y:S01]  /*5af0*/  FMUL R66, R66, R90.reuse ;  /* 0x0000005a42427220 */ /* 0x080fe20000400000 */
[----:B------:R-:W-:Y:S01]  /*5b00*/  IADD3.X R7, R13, R11, R5, P1, P2 ;  /* 0x0000000b0d077210 */ /* 0x000fe20000fe4405 */
[----:B------:R-:W-:Y:S01]  /*5b10*/  @P0 STG.E.U16 desc[UR38][R8.64+0x2], R59 ;  /* 0x0000023b08000986 */ /* 0x000fe2000c101526 */
[----:B------:R-:W-:Y:S01]  /*5b20*/  ISETP.GT.AND P1, PT, R3, RZ, P4 ;  /* 0x000000ff0300720c */ /* 0x000fe20002724270 */
[-C--:B------:R-:W-:Y:S01]  /*5b30*/  FMUL R67, R67, R90.reuse ;  /* 0x0000005a43437220 */ /* 0x080fe20000400000 */
[----:B------:R-:W-:Y:S01]  /*5b40*/  ISETP.GT.AND P0, PT, R3, RZ, P3 ;  /* 0x000000ff0300720c */ /* 0x000fe20001f04270 */
[----:B------:R-:W-:Y:S01]  /*5b50*/  FMUL R68, R68, R90 ;  /* 0x0000005a44447220 */ /* 0x000fe20000400000 */
[----:B------:R-:W-:Y:S01]  /*5b60*/  F2FP.BF16.F32.PACK_AB R60, RZ, R60 ;  /* 0x0000003cff3c723e */ /* 0x000fe200000010ff */
[-C--:B------:R-:W-:Y:S01]  /*5b70*/  FMUL R69, R69, R90.reuse ;  /* 0x0000005a45457220 */ /* 0x080fe20000400000 */
[----:B------:R-:W-:Y:S01]  /*5b80*/  F2FP.BF16.F32.PACK_AB R61, RZ, R61 ;  /* 0x0000003dff3d723e */ /* 0x000fe200000010ff */
[-C--:B------:R-:W-:Y:S01]  /*5b90*/  FMUL R70, R70, R90.reuse ;  /* 0x0000005a46467220 */ /* 0x080fe20000400000 */
[----:B------:R-:W-:Y:S01]  /*5ba0*/  F2FP.BF16.F32.PACK_AB R63, RZ, R63 ;  /* 0x0000003fff3f723e */ /* 0x000fe200000010ff */
[----:B------:R-:W-:Y:S01]  /*5bb0*/  FMUL R71, R71, R90 ;  /* 0x0000005a47477220 */ /* 0x000fe20000400000 */
[----:B------:R-:W-:Y:S01]  /*5bc0*/  F2FP.BF16.F32.PACK_AB R62, RZ, R62 ;  /* 0x0000003eff3e723e */ /* 0x000fe200000010ff */
[----:B------:R-:W-:Y:S01]  /*5bd0*/  FMUL R72, R72, R90 ;  /* 0x0000005a48487220 */ /* 0x000fe20000400000 */
[----:B------:R-:W-:Y:S01]  /*5be0*/  F2FP.BF16.F32.PACK_AB R64, RZ, R64 ;  /* 0x00000040ff40723e */ /* 0x000fe200000010ff */
[----:B------:R-:W-:Y:S01]  /*5bf0*/  @P1 STG.E.U16 desc[UR38][R10.64+0x10], R60 ;  /* 0x0000103c0a001986 */ /* 0x000fe2000c101526 */
[----:B------:R-:W-:Y:S01]  /*5c00*/  ISETP.GT.AND P1, PT, R3, 0x8, P4 ;  /* 0x000000080300780c */ /* 0x000fe20002724270 */
[-C--:B------:R-:W-:Y:S01]  /*5c10*/  FMUL R73, R73, R90.reuse ;  /* 0x0000005a49497220 */ /* 0x080fe20000400000 */
[----:B------:R-:W-:Y:S01]  /*5c20*/  ISETP.GT.AND P2, PT, R4, 0x11, PT ;  /* 0x000000110400780c */ /* 0x000fe20003f44270 */
[----:B------:R-:W-:Y:S01]  /*5c30*/  @P0 STG.E.U16 desc[UR38][R10.64+0x12], R61 ;  /* 0x0000123d0a000986 */ /* 0x000fe2000c101526 */
[----:B------:R-:W-:Y:S01]  /*5c40*/  ISETP.GT.AND P0, PT, R3, 0x8, P3 ;  /* 0x000000080300780c */ /* 0x000fe20001f04270 */
[-C--:B------:R-:W-:Y:S01]  /*5c50*/  FMUL R74, R74, R90.reuse ;  /* 0x0000005a4a4a7220 */ /* 0x080fe20000400000 */
[----:B------:R-:W-:Y:S01]  /*5c60*/  ISETP.GT.AND P3, PT, R4, 0x10, PT ;  /* 0x000000100400780c */ /* 0x000fe20003f64270 */
[-C--:B------:R-:W-:Y:S01]  /*5c70*/  FMUL R75, R75, R90.reuse ;  /* 0x0000005a4b4b7220 */ /* 0x080fe20000400000 */
[----:B------:R-:W-:Y:S01]  /*5c80*/  F2FP.BF16.F32.PACK_AB R65, RZ, R65 ;  /* 0x00000041ff41723e */ /* 0x000fe200000010ff */
[----:B------:R-:W-:Y:S01]  /*5c90*/  FMUL R76, R76, R90 ;  /* 0x0000005a4c4c7220 */ /* 0x000fe20000400000 */
[----:B------:R-:W-:Y:S01]  /*5ca0*/  F2FP.BF16.F32.PACK_AB R66, RZ, R66 ;  /* 0x00000042ff42723e */ /* 0x000fe200000010ff */
[----:B------:R-:W-:Y:S01]  /*5cb0*/  FMUL R77, R77, R90 ;  /* 0x0000005a4d4d7220 */ /* 0x000fe20000400000 */
[----:B------:R-:W-:Y:S01]  /*5cc0*/  F2FP.BF16.F32.PACK_AB R67, RZ, R67 ;  /* 0x00000043ff43723e */ /* 0x000fe200000010ff */
[----:B------:R-:W-:Y:S01]  /*5cd0*/  @P1 STG.E.U16 desc[UR38][R8.64+0x10], R62 ;  /* 0x0000103e08001986 */ /* 0x000fe2000c101526 */
[----:B------:R-:W-:Y:S01]  /*5ce0*/  F2FP.BF16.F32.PACK_AB R68, RZ, R68 ;  /* 0x00000044ff44723e */ /* 0x000fe200000010ff */
[-C--:B------:R-:W-:Y:S01]  /*5cf0*/  FMUL R78, R78, R90.reuse ;  /* 0x0000005a4e4e7220 */ /* 0x080fe20000400000 */
[----:B------:R-:W-:Y:S01]  /*5d00*/  ISETP.GT.AND P1, PT, R4, 0x19, PT ;  /* 0x000000190400780c */ /* 0x000fe20003f24270 */
[----:B------:R-:W-:Y:S01]  /*5d10*/  @P0 STG.E.U16 desc[UR38][R8.64+0x12], R63 ;  /* 0x0000123f08000986 */ /* 0x000fe2000c101526 */
[----:B------:R-:W-:Y:S01]  /*5d20*/  ISETP.GT.AND P0, PT, R3, RZ, P3 ;  /* 0x000000ff0300720c */ /* 0x000fe20001f04270 */
[-C--:B------:R-:W-:Y:S01]  /*5d30*/  FMUL R79, R79, R90.reuse ;  /* 0x0000005a4f4f7220 */ /* 0x080fe20000400000 */
[----:B------:R-:W-:Y:S01]  /*5d40*/  F2FP.BF16.F32.PACK_AB R69, RZ, R69 ;  /* 0x00000045ff45723e */ /* 0x000fe200000010ff */
[----:B------:R-:W-:Y:S01]  /*5d50*/  FMUL R80, R80, R90 ;  /* 0x0000005a50507220 */ /* 0x000fe20000400000 */
[----:B------:R-:W-:Y:S01]  /*5d60*/  F2FP.BF16.F32.PACK_AB R70, RZ, R70 ;  /* 0x00000046ff46723e */ /* 0x000fe200000010ff */
        /* <DEDUP_REMOVED lines=8> */
[----:B------:R-:W-:Y:S01]  /*5df0*/  @P0 STG.E.U16 desc[UR38][R10.64+0x20], R64 ;  /* 0x000020400a000986 */ /* 0x000fe2000c101526 */
[----:B------:R-:W-:Y:S01]  /*5e00*/  ISETP.GT.AND P0, PT, R3, RZ, P2 ;  /* 0x000000ff0300720c */ /* 0x000fe20001704270 */
[-C--:B------:R-:W-:Y:S01]  /*5e10*/  FMUL R85, R85, R90.reuse ;  /* 0x0000005a55557220 */ /* 0x080fe20000400000 */
[----:B------:R-:W-:Y:S01]  /*5e20*/  F2FP.BF16.F32.PACK_AB R75, RZ, R75 ;  /* 0x0000004bff4b723e */ /* 0x000fe200000010ff */
[-C--:B------:R-:W-:Y:S01]  /*5e30*/  FMUL R86, R86, R90.reuse ;  /* 0x0000005a56567220 */ /* 0x080fe20000400000 */
[----:B------:R-:W-:Y:S01]  /*5e40*/  ISETP.GT.AND P5, PT, R4, 0x28, PT ;  /* 0x000000280400780c */ /* 0x000fe20003fa4270 */
[----:B------:R-:W-:Y:S01]  /*5e50*/  FMUL R87, R87, R90 ;  /* 0x0000005a57577220 */ /* 0x000fe20000400000 */
[----:B------:R-:W-:Y:S01]  /*5e60*/  F2FP.BF16.F32.PACK_AB R76, RZ, R76 ;  /* 0x0000004cff4c723e */ /* 0x000fe200000010ff */
[-C--:B------:R-:W-:Y:S01]  /*5e70*/  FMUL R24, R24, R90.reuse ;  /* 0x0000005a18187220 */ /* 0x080fe20000400000 */
[----:B------:R-:W-:Y:S01]  /*5e80*/  ISETP.GT.AND P4, PT, R4, 0x29, PT ;  /* 0x000000290400780c */ /* 0x000fe20003f84270 */
[-C--:B------:R-:W-:Y:S01]  /*5e90*/  FMUL R25, R25, R90.reuse ;  /* 0x0000005a19197220 */ /* 0x080fe20000400000 */
[----:B------:R-:W-:Y:S01]  /*5ea0*/  F2FP.BF16.F32.PACK_AB R77, RZ, R77 ;  /* 0x0000004dff4d723e */ /* 0x000fe200000010ff */
[----:B------:R-:W-:Y:S01]  /*5eb0*/  FMUL R26, R26, R90 ;  /* 0x0000005a1a1a7220 */ /* 0x000fe20000400000 */
[----:B------:R-:W-:Y:S01]  /*5ec0*/  F2FP.BF16.F32.PACK_AB R78, RZ, R78 ;  /* 0x0000004eff4e723e */ /* 0x000fe200000010ff */
[----:B------:R-:W-:Y:S01]  /*5ed0*/  @P0 STG.E.U16 desc[UR38][R10.64+0x22], R65 ;  /* 0x000022410a000986 */ /* 0x000fe2000c101526 */
[----:B------:R-:W-:Y:S01]  /*5ee0*/  ISETP.GT.AND P0, PT, R3, 0x8, P3 ;  /* 0x000000080300780c */ /* 0x000fe20001f04270 */
[-C--:B------:R-:W-:Y:S01]  /*5ef0*/  FMUL R27, R27, R90.reuse ;  /* 0x0000005a1b1b7220 */ /* 0x080fe20000400000 */
[----:B------:R-:W-:Y:S01]  /*5f00*/  F2FP.BF16.F32.PACK_AB R79, RZ, R79 ;  /* 0x0000004fff4f723e */ /* 0x000fe200000010ff */
[-C--:B------:R-:W-:Y:S01]  /*5f10*/  FMUL R28, R28, R90.reuse ;  /* 0x0000005a1c1c7220 */ /* 0x080fe20000400000 */
[----:B------:R-:W-:Y:S01]  /*5f20*/  ISETP.GT.AND P3, PT, R4, 0x30, PT ;  /* 0x000000300400780c */ /* 0x000fe20003f64270 */
        /* <DEDUP_REMOVED lines=8> */
[----:B------:R-:W-:Y:S01]  /*5fb0*/  @P0 STG.E.U16 desc[UR38][R8.64+0x20], R66 ;  /* 0x0000204208000986 */ /* 0x000fe2000c101526 */
[----:B------:R-:W-:Y:S01]  /*5fc0*/  ISETP.GT.AND P0, PT, R3, 0x8, P2 ;  /* 0x000000080300780c */ /* 0x000fe20001704270 */
[-C--:B------:R-:W-:Y:S01]  /*5fd0*/  FMUL R33, R33, R90.reuse ;  /* 0x0000005a21217220 */ /* 0x080fe20000400000 */
[----:B------:R-:W-:Y:S01]  /*5fe0*/  ISETP.GT.AND P2, PT, R4, 0x18, PT ;  /* 0x000000180400780c */ /* 0x000fe20003f44270 */
[----:B------:R-:W-:Y:S01]  /*5ff0*/  FMUL R34, R34, R90 ;  /* 0x0000005a22227220 */ /* 0x000fe20000400000 */
[----:B------:R-:W-:Y:S01]  /*6000*/  F2FP.BF16.F32.PACK_AB R84, RZ, R84 ;  /* 0x00000054ff54723e */ /* 0x000fe200000010ff */
[-C--:B------:R-:W-:Y:S01]  /*6010*/  FMUL R35, R35, R90.reuse ;  /* 0x0000005a23237220 */ /* 0x080fe20000400000 */
[----:B------:R-:W-:Y:S01]  /*6020*/  P2R R5, PR, RZ, 0x20 ;  /* 0x00000020ff057803 */ /* 0x000fe20000000000 */
[-C--:B------:R-:W-:Y:S01]  /*6030*/  FMUL R36, R36, R90.reuse ;  /* 0x0000005a24247220 */ /* 0x080fe20000400000 */
[----:B------:R-:W-:Y:S01]  /*6040*/  F2FP.BF16.F32.PACK_AB R85, RZ, R85 ;  /* 0x00000055ff55723e */ /* 0x000fe200000010ff */
[----:B------:R-:W-:Y:S01]  /*6050*/  FMUL R37, R37, R90 ;  /* 0x0000005a25257220 */ /* 0x000fe20000400000 */
[----:B------:R-:W-:Y:S01]  /*6060*/  F2FP.BF16.F32.PACK_AB R86, RZ, R86 ;  /* 0x00000056ff56723e */ /* 0x000fe200000010ff */
[-C--:B------:R-:W-:Y:S01]  /*6070*/  FMUL R38, R38, R90.reuse ;  /* 0x0000005a26267220 */ /* 0x080fe20000400000 */
[----:B------:R-:W-:Y:S01]  /*6080*/  F2FP.BF16.F32.PACK_AB R87, RZ, R87 ;  /* 0x00000057ff57723e */ /* 0x000fe200000010ff */
[----:B------:R-:W-:Y:S01]  /*6090*/  @P0 STG.E.U16 desc[UR38][R8.64+0x22], R67 ;  /* 0x0000224308000986 */ /* 0x000fe2000c101526 */
[----:B------:R-:W-:Y:S01]  /*60a0*/  ISETP.GT.AND P0, PT, R3, RZ, P2 ;  /* 0x000000ff0300720c */ /* 0x000fe20001704270 */
        /* <DEDUP_REMOVED lines=36> */
[----:B------:R-:W-:Y:S01]  /*62f0*/  FMUL R55, R55, R90 ;  /* 0x0000005a37377220 */ /* 0x000fe20000400000 */
[----:B------:R-:W-:-:S02]  /*6300*/  F2FP.BF16.F32.PACK_AB R39, RZ, R39 ;  /* 0x00000027ff27723e */ /* 0x000fc400000010ff */
[----:B------:R-:W-:Y:S01]  /*6310*/  F2FP.BF16.F32.PACK_AB R40, RZ, R40 ;  /* 0x00000028ff28723e */ /* 0x000fe200000010ff */
[----:B------:R-:W-:Y:S01]  /*6320*/  @P0 STG.E.U16 desc[UR38][R8.64+0x30], R70 ;  /* 0x0000304608000986 */ /* 0x000fe2000c101526 */
[----:B------:R-:W-:Y:S02]  /*6330*/  ISETP.GT.AND P0, PT, R3, 0x8, P1 ;  /* 0x000000080300780c */ /* 0x000fe40000f04270 */
[----:B------:R-:W-:Y:S02]  /*6340*/  ISETP.GT.AND P1, PT, R4, 0x21, PT ;  /* 0x000000210400780c */ /* 0x000fe40003f24270 */
[----:B------:R-:W-:Y:S02]  /*6350*/  F2FP.BF16.F32.PACK_AB R41, RZ, R41 ;  /* 0x00000029ff29723e */ /* 0x000fe400000010ff */
[----:B------:R-:W-:Y:S02]  /*6360*/  F2FP.BF16.F32.PACK_AB R42, RZ, R42 ;  /* 0x0000002aff2a723e */ /* 0x000fe400000010ff */
[----:B------:R-:W-:-:S02]  /*6370*/  F2FP.BF16.F32.PACK_AB R43, RZ, R43 ;  /* 0x0000002bff2b723e */ /* 0x000fc400000010ff */
[----:B------:R-:W-:Y:S02]  /*6380*/  F2FP.BF16.F32.PACK_AB R44, RZ, R44 ;  /* 0x0000002cff2c723e */ /* 0x000fe400000010ff */
[----:B------:R-:W-:Y:S01]  /*6390*/  F2FP.BF16.F32.PACK_AB R45, RZ, R45 ;  /* 0x0000002dff2d723e */ /* 0x000fe200000010ff */
[----:B------:R-:W-:Y:S01]  /*63a0*/  @P0 STG.E.U16 desc[UR38][R8.64+0x32], R71 ;  /* 0x0000324708000986 */ /* 0x000fe2000c101526 */
[----:B------:R-:W-:Y:S02]  /*63b0*/  ISETP.GT.AND P0, PT, R3, RZ, P2 ;  /* 0x000000ff0300720c */ /* 0x000fe40001704270 */
[----:B------:R-:W-:Y:S02]  /*63c0*/  F2FP.BF16.F32.PACK_AB R46, RZ, R46 ;  /* 0x0000002eff2e723e */ /* 0x000fe400000010ff */
[----:B------:R-:W-:Y:S02]  /*63d0*/  F2FP.BF16.F32.PACK_AB R47, RZ, R47 ;  /* 0x0000002fff2f723e */ /* 0x000fe400000010ff */
[----:B------:R-:W-:-:S02]  /*63e0*/  F2FP.BF16.F32.PACK_AB R48, RZ, R48 ;  /* 0x00000030ff30723e */ /* 0x000fc400000010ff */
[----:B------:R-:W-:Y:S02]  /*63f0*/  F2FP.BF16.F32.PACK_AB R49, RZ, R49 ;  /* 0x00000031ff31723e */ /* 0x000fe400000010ff */
[----:B------:R-:W-:Y:S02]  /*6400*/  F2FP.BF16.F32.PACK_AB R50, RZ, R50 ;  /* 0x00000032ff32723e */ /* 0x000fe400000010ff */
[----:B------:R-:W-:Y:S01]  /*6410*/  F2FP.BF16.F32.PACK_AB R51, RZ, R51 ;  /* 0x00000033ff33723e */ /* 0x000fe200000010ff */
[----:B------:R-:W-:Y:S01]  /*6420*/  @P0 STG.E.U16 desc[UR38][R10.64+0x40], R72 ;  /* 0x000040480a000986 */ /* 0x000fe2000c101526 */
[----:B------:R-:W-:Y:S02]  /*6430*/  ISETP.GT.AND P0, PT, R3, RZ, P1 ;  /* 0x000000ff0300720c */ /* 0x000fe40000f04270 */
[----:B------:R-:W-:Y:S02]  /*6440*/  F2FP.BF16.F32.PACK_AB R52, RZ, R52 ;  /* 0x00000034ff34723e */ /* 0x000fe400000010ff */
[----:B------:R-:W-:-:S02]  /*6450*/  F2FP.BF16.F32.PACK_AB R53, RZ, R53 ;  /* 0x00000035ff35723e */ /* 0x000fc400000010ff */
[----:B------:R-:W-:Y:S02]  /*6460*/  F2FP.BF16.F32.PACK_AB R54, RZ, R54 ;  /* 0x00000036ff36723e */ /* 0x000fe400000010ff */
[----:B------:R-:W-:-:S05]  /*6470*/  F2FP.BF16.F32.PACK_AB R55, RZ, R55 ;  /* 0x00000037ff37723e */ /* 0x000fca00000010ff */
[----:B------:R-:W-:Y:S01]  /*6480*/  @P0 STG.E.U16 desc[UR38][R10.64+0x42], R73 ;  /* 0x000042490a000986 */ /* 0x000fe2000c101526 */
[----:B------:R-:W-:Y:S02]  /*6490*/  ISETP.GT.AND P0, PT, R3, 0x8, P2 ;  /* 0x000000080300780c */ /* 0x000fe40001704270 */
[----:B------:R-:W-:-:S11]  /*64a0*/  ISETP.GT.AND P2, PT, R4, 0x38, PT ;  /* 0x000000380400780c */ /* 0x000fd60003f44270 */
[----:B------:R-:W-:Y:S01]  /*64b0*/  @P0 STG.E.U16 desc[UR38][R8.64+0x40], R74 ;  /* 0x0000404a08000986 */ /* 0x000fe2000c101526 */
[----:B------:R-:W-:-:S13]  /*64c0*/  ISETP.GT.AND P0, PT, R3, 0x8, P1 ;  /* 0x000000080300780c */ /* 0x000fda0000f04270 */
[----:B------:R-:W-:Y:S01]  /*64d0*/  @P0 STG.E.U16 desc[UR38][R8.64+0x42], R75 ;  /* 0x0000424b08000986 */ /* 0x000fe2000c101526 */
[----:B------:R-:W-:-:S13]  /*64e0*/  ISETP.GT.AND P0, PT, R3, RZ, P5 ;  /* 0x000000ff0300720c */ /* 0x000fda0002f04270 */
[----:B------:R-:W-:Y:S01]  /*64f0*/  @P0 STG.E.U16 desc[UR38][R10.64+0x50], R76 ;  /* 0x0000504c0a000986 */ /* 0x000fe2000c101526 */
[----:B------:R-:W-:-:S13]  /*6500*/  ISETP.GT.AND P0, PT, R3, RZ, P4 ;  /* 0x000000ff0300720c */ /* 0x000fda0002704270 */
[----:B------:R-:W-:Y:S01]  /*6510*/  @P0 STG.E.U16 desc[UR38][R10.64+0x52], R77 ;  /* 0x0000524d0a000986 */ /* 0x000fe2000c101526 */
[----:B------:R-:W-:-:S13]  /*6520*/  ISETP.GT.AND P0, PT, R3, 0x8, P5 ;  /* 0x000000080300780c */ /* 0x000fda0002f04270 */
[----:B------:R-:W-:Y:S01]  /*6530*/  @P0 STG.E.U16 desc[UR38][R8.64+0x50], R78 ;  /* 0x0000504e08000986 */ /* 0x000fe2000c101526 */
[----:B------:R-:W-:-:S13]  /*6540*/  ISETP.GT.AND P0, PT, R3, 0x8, P4 ;  /* 0x000000080300780c */ /* 0x000fda0002704270 */
[----:B------:R-:W-:Y:S01]  /*6550*/  @P0 STG.E.U16 desc[UR38][R8.64+0x52], R79 ;  /* 0x0000524f08000986 */ /* 0x000fe2000c101526 */
[----:B------:R-:W-:-:S13]  /*6560*/  ISETP.GT.AND P0, PT, R3, RZ, P3 ;  /* 0x000000ff0300720c */ /* 0x000fda0001f04270 */
[----:B------:R-:W-:Y:S01]  /*6570*/  @P0 STG.E.U16 desc[UR38][R10.64+0x60], R80 ;  /* 0x000060500a000986 */ /* 0x000fe2000c101526 */
[----:B------:R-:W-:-:S04]  /*6580*/  ISETP.GT.AND P0, PT, R4, 0x31, PT ;  /* 0x000000310400780c */ /* 0x000fc80003f04270 */
[----:B------:R-:W-:-:S13]  /*6590*/  ISETP.GT.AND P1, PT, R3, RZ, P0 ;  /* 0x000000ff0300720c */ /* 0x000fda0000724270 */
[----:B------:R-:W-:Y:S01]  /*65a0*/  @P1 STG.E.U16 desc[UR38][R10.64+0x62], R81 ;  /* 0x000062510a001986 */ /* 0x000fe2000c101526 */
[----:B------:R-:W-:-:S13]  /*65b0*/  ISETP.GT.AND P1, PT, R3, 0x8, P3 ;  /* 0x000000080300780c */ /* 0x000fda0001f24270 */
[----:B------:R-:W-:Y:S01]  /*65c0*/  @P1 STG.E.U16 desc[UR38][R8.64+0x60], R82 ;  /* 0x0000605208001986 */ /* 0x000fe2000c101526 */
[----:B------:R-:W-:-:S13]  /*65d0*/  ISETP.GT.AND P1, PT, R3, 0x8, P0 ;  /* 0x000000080300780c */ /* 0x000fda0000724270 */
[----:B------:R-:W-:Y:S01]  /*65e0*/  @P1 STG.E.U16 desc[UR38][R8.64+0x62], R83 ;  /* 0x0000625308001986 */ /* 0x000fe2000c101526 */
[----:B------:R-:W-:-:S05]  /*65f0*/  IADD3 R14, P1, R23, R8, RZ ;  /* 0x00000008170e7210 */ /* 0x000fca0007f3e0ff */
[----:B------:R-:W-:Y:S01]  /*6600*/  IMAD.X R15, R13, 0x1, R9, P1 ;  /* 0x000000010d0f7824 */ /* 0x000fe200008e0609 */
[----:B------:R-:W-:-:S13]  /*6610*/  ISETP.GT.AND P1, PT, R3, RZ, P2 ;  /* 0x000000ff0300720c */ /* 0x000fda0001724270 */
[----:B------:R-:W-:Y:S01]  /*6620*/  @P1 STG.E.U16 desc[UR38][R10.64+0x70], R84 ;  /* 0x000070540a001986 */ /* 0x000fe2000c101526 */
[----:B------:R-:W-:-:S05]  /*6630*/  IADD3 R20, P1, R23, R8, RZ ;  /* 0x0000000817147210 */ /* 0x000fca0007f3e0ff */
[----:B------:R-:W-:Y:S01]  /*6640*/  IMAD.X R21, R13, 0x1, R9, P1 ;  /* 0x000000010d157824 */ /* 0x000fe200008e0609 */
[----:B------:R-:W-:-:S05]  /*6650*/  IADD3 R12, P1, R23, R10, RZ ;  /* 0x0000000a170c7210 */ /* 0x000fca0007f3e0ff */
[----:B------:R-:W-:Y:S01]  /*6660*/  IMAD.X R13, R13, 0x1, R11, P1 ;  /* 0x000000010d0d7824 */ /* 0x000fe200008e060b */
[----:B------:R-:W-:-:S04]  /*6670*/  ISETP.GT.AND P1, PT, R4, 0x39, PT ;  /* 0x000000390400780c */ /* 0x000fc80003f24270 */
[----:B------:R-:W-:-:S13]  /*6680*/  ISETP.GT.AND P5, PT, R3, RZ, P1 ;  /* 0x000000ff0300720c */ /* 0x000fda0000fa4270 */
[----:B------:R-:W-:Y:S01]  /*6690*/  @P5 STG.E.U16 desc[UR38][R10.64+0x72], R85 ;  /* 0x000072550a005986 */ /* 0x000fe2000c101526 */
[----:B------:R-:W-:-:S13]  /*66a0*/  ISETP.GT.AND P5, PT, R3, 0x8, P2 ;  /* 0x000000080300780c */ /* 0x000fda00017a4270 */
[----:B------:R-:W-:Y:S01]  /*66b0*/  @P5 STG.E.U16 desc[UR38][R8.64+0x70], R86 ;  /* 0x0000705608005986 */ /* 0x000fe2000c101526 */
[----:B------:R-:W-:-:S13]  /*66c0*/  ISETP.GT.AND P5, PT, R3, 0x8, P1 ;  /* 0x000000080300780c */ /* 0x000fda0000fa4270 */
[----:B------:R0:W-:Y:S01]  /*66d0*/  @P5 STG.E.U16 desc[UR38][R8.64+0x72], R87 ;  /* 0x0000725708005986 */ /* 0x0001e2000c101526 */
[C---:B------:R-:W-:Y:S02]  /*66e0*/  ISETP.GT.AND P5, PT, R3.reuse, 0x80, P6 ;  /* 0x000000800300780c */ /* 0x040fe400037a4270 */
[----:B------:R-:W-:-:S11]  /*66f0*/  ISETP.GT.AND P6, PT, R3, 0x88, P6 ;  /* 0x000000880300780c */ /* 0x000fd600037c4270 */
[----:B------:R-:W-:Y:S01]  /*6700*/  @P5 STG.E.U16 desc[UR38][R12.64], R24 ;  /* 0x000000180c005986 */ /* 0x000fe2000c101526 */
[----:B------:R-:W-:-:S04]  /*6710*/  ISETP.GT.AND P5, PT, R4, 0x1, PT ;  /* 0x000000010400780c */ /* 0x000fc80003fa4270 */
[----:B------:R-:W-:-:S13]  /*6720*/  ISETP.GT.AND P5, PT, R3, 0x80, P5 ;  /* 0x000000800300780c */ /* 0x000fda0002fa4270 */
[----:B0-----:R-:W-:Y:S02]  /*6730*/  @P5 IMAD.MOV.U32 R8, RZ, RZ, R12 ;  /* 0x000000ffff085224 */ /* 0x001fe400078e000c */
[----:B------:R-:W-:-:S05]  /*6740*/  @P5 IMAD.MOV.U32 R9, RZ, RZ, R13 ;  /* 0x000000ffff095224 */ /* 0x000fca00078e000d */
[----:B------:R0:W-:Y:S01]  /*6750*/  @P5 STG.E.U16 desc[UR38][R8.64+0x2], R25 ;  /* 0x0000021908005986 */ /* 0x0001e2000c101526 */
[----:B------:R-:W-:-:S03]  /*6760*/  ISETP.NE.AND P5, PT, R5, RZ, PT ;  /* 0x000000ff0500720c */ /* 0x000fc60003fa5270 */
[----:B------:R-:W-:Y:S01]  /*6770*/  @P6 STG.E.U16 desc[UR38][R14.64], R26 ;  /* 0x0000001a0e006986 */ /* 0x000fe2000c101526 */
[----:B------:R-:W-:-:S04]  /*6780*/  ISETP.GT.AND P6, PT, R4, 0x1, PT ;  /* 0x000000010400780c */ /* 0x000fc80003fc4270 */
[----:B------:R-:W-:-:S13]  /*6790*/  ISETP.GT.AND P6, PT, R3, 0x88, P6 ;  /* 0x000000880300780c */ /* 0x000fda00037c4270 */
[----:B------:R-:W-:Y:S01]  /*67a0*/  @P6 STG.E.U16 desc[UR38][R20.64+0x2], R27 ;  /* 0x0000021b14006986 */ /* 0x000fe2000c101526 */
[----:B------:R-:W-:-:S04]  /*67b0*/  ISETP.GT.AND P6, PT, R4, 0x8, PT ;  /* 0x000000080400780c */ /* 0x000fc80003fc4270 */
[----:B------:R-:W-:-:S13]  /*67c0*/  ISETP.GT.AND P6, PT, R3, 0x80, P6 ;  /* 0x000000800300780c */ /* 0x000fda00037c4270 */
[----:B0-----:R-:W-:Y:S02]  /*67d0*/  @P6 IMAD.MOV.U32 R8, RZ, RZ, R12 ;  /* 0x000000ffff086224 */ /* 0x001fe400078e000c */
[----:B------:R-:W-:-:S05]  /*67e0*/  @P6 IMAD.MOV.U32 R9, RZ, RZ, R13 ;  /* 0x000000ffff096224 */ /* 0x000fca00078e000d */
[----:B------:R0:W-:Y:S01]  /*67f0*/  @P6 STG.E.U16 desc[UR38][R8.64+0x10], R28 ;  /* 0x0000101c08006986 */ /* 0x0001e2000c101526 */
[----:B------:R-:W-:-:S04]  /*6800*/  ISETP.GT.AND P6, PT, R4, 0x9, PT ;  /* 0x000000090400780c */ /* 0x000fc80003fc4270 */
[----:B------:R-:W-:-:S13]  /*6810*/  ISETP.GT.AND P6, PT, R3, 0x80, P6 ;  /* 0x000000800300780c */ /* 0x000fda00037c4270 */
[----:B0-----:R-:W-:Y:S02]  /*6820*/  @P6 IMAD.MOV.U32 R8, RZ, RZ, R12 ;  /* 0x000000ffff086224 */ /* 0x001fe400078e000c */
[----:B------:R-:W-:-:S05]  /*6830*/  @P6 IMAD.MOV.U32 R9, RZ, RZ, R13 ;  /* 0x000000ffff096224 */ /* 0x000fca00078e000d */
[----:B------:R0:W-:Y:S01]  /*6840*/  @P6 STG.E.U16 desc[UR38][R8.64+0x12], R29 ;  /* 0x0000121d08006986 */ /* 0x0001e2000c101526 */
[----:B------:R-:W-:-:S04]  /*6850*/  ISETP.GT.AND P6, PT, R4, 0x8, PT ;  /* 0x000000080400780c */ /* 0x000fc80003fc4270 */
[----:B------:R-:W-:-:S13]  /*6860*/  ISETP.GT.AND P6, PT, R3, 0x88, P6 ;  /* 0x000000880300780c */ /* 0x000fda00037c4270 */
        /* <DEDUP_REMOVED lines=45> */
[----:B------:R-:W-:Y:S01]  /*6b40*/  @P6 STG.E.U16 desc[UR38][R8.64+0x42], R41 ;  /* 0x0000422908006986 */ /* 0x000fe2000c101526 */
[----:B------:R-:W-:-:S04]  /*6b50*/  ISETP.GT.AND P6, PT, R4, 0x20, PT ;  /* 0x000000200400780c */ /* 0x000fc80003fc4270 */
[----:B------:R-:W-:-:S13]  /*6b60*/  ISETP.GT.AND P6, PT, R3, 0x88, P6 ;  /* 0x000000880300780c */ /* 0x000fda00037c4270 */
[----:B------:R-:W-:Y:S01]  /*6b70*/  @P6 STG.E.U16 desc[UR38][R6.64+0x40], R42 ;  /* 0x0000402a06006986 */ /* 0x000fe2000c101526 */
[----:B------:R-:W-:-:S04]  /*6b80*/  ISETP.GT.AND P6, PT, R4, 0x21, PT ;  /* 0x000000210400780c */ /* 0x000fc80003fc4270 */
[----:B------:R-:W-:-:S13]  /*6b90*/  ISETP.GT.AND P6, PT, R3, 0x88, P6 ;  /* 0x000000880300780c */ /* 0x000fda00037c4270 */
[----:B------:R-:W-:Y:S02]  /*6ba0*/  @P6 IMAD.MOV.U32 R4, RZ, RZ, R6 ;  /* 0x000000ffff046224 */ /* 0x000fe400078e0006 */
[----:B------:R-:W-:-:S05]  /*6bb0*/  @P6 IMAD.MOV.U32 R5, RZ, RZ, R7 ;  /* 0x000000ffff056224 */ /* 0x000fca00078e0007 */
[----:B------:R0:W-:Y:S01]  /*6bc0*/  @P6 STG.E.U16 desc[UR38][R4.64+0x42], R43 ;  /* 0x0000422b04006986 */ /* 0x0001e2000c101526 */
[C---:B------:R-:W-:Y:S02]  /*6bd0*/  ISETP.GT.AND P6, PT, R3.reuse, 0x80, P5 ;  /* 0x000000800300780c */ /* 0x040fe40002fc4270 */
[----:B------:R-:W-:-:S11]  /*6be0*/  ISETP.GT.AND P5, PT, R3, 0x88, P5 ;  /* 0x000000880300780c */ /* 0x000fd60002fa4270 */
[----:B0-----:R-:W-:Y:S02]  /*6bf0*/  @P6 IMAD.MOV.U32 R4, RZ, RZ, R12 ;  /* 0x000000ffff046224 */ /* 0x001fe400078e000c */
[----:B------:R-:W-:-:S05]  /*6c00*/  @P6 IMAD.MOV.U32 R5, RZ, RZ, R13 ;  /* 0x000000ffff056224 */ /* 0x000fca00078e000d */
[----:B------:R0:W-:Y:S01]  /*6c10*/  @P6 STG.E.U16 desc[UR38][R4.64+0x50], R44 ;  /* 0x0000502c04006986 */ /* 0x0001e2000c101526 */
[C---:B------:R-:W-:Y:S02]  /*6c20*/  ISETP.GT.AND P6, PT, R3.reuse, 0x80, P4 ;  /* 0x000000800300780c */ /* 0x040fe400027c4270 */
[----:B------:R-:W-:-:S11]  /*6c30*/  ISETP.GT.AND P4, PT, R3, 0x88, P4 ;  /* 0x000000880300780c */ /* 0x000fd60002784270 */
[----:B0-----:R-:W-:Y:S02]  /*6c40*/  @P6 IMAD.MOV.U32 R4, RZ, RZ, R12 ;  /* 0x000000ffff046224 */ /* 0x001fe400078e000c */
[----:B------:R-:W-:-:S05]  /*6c50*/  @P6 IMAD.MOV.U32 R5, RZ, RZ, R13 ;  /* 0x000000ffff056224 */ /* 0x000fca00078e000d */
[----:B------:R0:W-:Y:S02]  /*6c60*/  @P6 STG.E.U16 desc[UR38][R4.64+0x52], R45 ;  /* 0x0000522d04006986 */ /* 0x0001e4000c101526 */
[----:B0-----:R-:W-:Y:S02]  /*6c70*/  @P5 IMAD.MOV.U32 R4, RZ, RZ, R6 ;  /* 0x000000ffff045224 */ /* 0x001fe400078e0006 */
[----:B------:R-:W-:-:S05]  /*6c80*/  @P5 IMAD.MOV.U32 R5, RZ, RZ, R7 ;  /* 0x000000ffff055224 */ /* 0x000fca00078e0007 */
[----:B------:R0:W-:Y:S01]  /*6c90*/  @P5 STG.E.U16 desc[UR38][R4.64+0x50], R46 ;  /* 0x0000502e04005986 */ /* 0x0001e2000c101526 */
[C---:B------:R-:W-:Y:S02]  /*6ca0*/  ISETP.GT.AND P5, PT, R3.reuse, 0x80, P3 ;  /* 0x000000800300780c */ /* 0x040fe40001fa4270 */
[----:B------:R-:W-:Y:S01]  /*6cb0*/  ISETP.GT.AND P3, PT, R3, 0x88, P3 ;  /* 0x000000880300780c */ /* 0x000fe20001f64270 */
        /* <DEDUP_REMOVED lines=17> */
[----:B------:R0:W-:Y:S02]  /*6dd0*/  @P3 STG.E.U16 desc[UR38][R4.64+0x60], R50 ;  /* 0x0000603204003986 */ /* 0x0001e4000c101526 */
[----:B0-----:R-:W-:Y:S02]  /*6de0*/  @P0 IMAD.MOV.U32 R4, RZ, RZ, R6 ;  /* 0x000000ffff040224 */ /* 0x001fe400078e0006 */
[----:B------:R-:W-:-:S05]  /*6df0*/  @P0 IMAD.MOV.U32 R5, RZ, RZ, R7 ;  /* 0x000000ffff050224 */ /* 0x000fca00078e0007 */
[----:B------:R0:W-:Y:S02]  /*6e00*/  @P0 STG.E.U16 desc[UR38][R4.64+0x62], R51 ;  /* 0x0000623304000986 */ /* 0x0001e4000c101526 */
[----:B0-----:R-:W-:Y:S02]  /*6e10*/  @P5 IMAD.MOV.U32 R4, RZ, RZ, R12 ;  /* 0x000000ffff045224 */ /* 0x001fe400078e000c */
[----:B------:R-:W-:-:S05]  /*6e20*/  @P5 IMAD.MOV.U32 R5, RZ, RZ, R13 ;  /* 0x000000ffff055224 */ /* 0x000fca00078e000d */
[----:B------:R0:W-:Y:S04]  /*6e30*/  @P5 STG.E.U16 desc[UR38][R4.64+0x70], R52 ;  /* 0x0000703404005986 */ /* 0x0001e8000c101526 */
[----:B------:R1:W-:Y:S01]  /*6e40*/  @P4 STG.E.U16 desc[UR38][R12.64+0x72], R53 ;  /* 0x000072350c004986 */ /* 0x0003e2000c101526 */
[----:B0-----:R-:W-:Y:S02]  /*6e50*/  @P2 IMAD.MOV.U32 R4, RZ, RZ, R6 ;  /* 0x000000ffff042224 */ /* 0x001fe400078e0006 */
[----:B------:R-:W-:-:S05]  /*6e60*/  @P2 IMAD.MOV.U32 R5, RZ, RZ, R7 ;  /* 0x000000ffff052224 */ /* 0x000fca00078e0007 */
[----:B------:R1:W-:Y:S04]  /*6e70*/  @P2 STG.E.U16 desc[UR38][R4.64+0x70], R54 ;  /* 0x0000703604002986 */ /* 0x0003e8000c101526 */
[----:B------:R1:W-:Y:S02]  /*6e80*/  @P1 STG.E.U16 desc[UR38][R6.64+0x72], R55 ;  /* 0x0000723706001986 */ /* 0x0003e4000c101526 */
.L_x_157:
[----:B------:R-:W-:Y:S05]  /*6e90*/  BSYNC B0 ;  /* 0x0000000000007941 */ /* 0x000fea0003800000 */
.L_x_33:
[----:B------:R-:W-:Y:S01]  /*6ea0*/  IADD3 R16, P0, R16, UR36, RZ ;  /* 0x0000002410107c10 */ /* 0x000fe2000ff1e0ff */
[----:B------:R-:W-:Y:S01]  /*6eb0*/  ULDC.64 UR4, c[0x0][0x650] ;  /* 0x0001940000047ab9 */ /* 0x000fe20000000a00 */
[----:B------:R-:W-:Y:S01]  /*6ec0*/  PRMT R3, RZ, 0x7610, R3 ;  /* 0x00007610ff037816 */ /* 0x000fe20000000003 */
[----:B------:R-:W-:Y:S01]  /*6ed0*/  IMAD.MOV.U32 R102, RZ, RZ, -0x1 ;  /* 0xffffffffff667424 */ /* 0x000fe200078e00ff */
[----:B------:R-:W-:Y:S01]  /*6ee0*/  IADD3.X R17, R17, UR42, RZ, P0, !PT ;  /* 0x0000002a11117c10 */ /* 0x000fe200087fe4ff */
[----:B------:R-:W-:Y:S01]  /*6ef0*/  IMAD.MOV.U32 R23, RZ, RZ, -0x1 ;  /* 0xffffffffff177424 */ /* 0x000fe200078e00ff */
[----:B------:R-:W-:-:S04]  /*6f00*/  ISETP.GE.U32.AND P0, PT, R16, UR4, PT ;  /* 0x0000000410007c0c */ /* 0x000fc8000bf06070 */
[----:B------:R-:W-:-:S13]  /*6f10*/  ISETP.GE.U32.AND.EX P0, PT, R17, UR5, PT, P0 ;  /* 0x0000000511007c0c */ /* 0x000fda000bf06100 */
[----:B------:R-:W-:Y:S05]  /*6f20*/  @P0 BRA `(.L_x_158) ;  /* 0x0000000400500947 */ /* 0x000fea0003800000 */
[----:B0-----:R-:W0:Y:S01]  /*6f30*/  LDC.64 R10, c[0x0][0x628] ;  /* 0x00018a00ff0a7b82 */ /* 0x001e220000000a00 */
[----:B-1----:R-:W1:Y:S01]  /*6f40*/  S2R R12, SR_CTAID.X ;  /* 0x00000000000c7919 */ /* 0x002e620000002500 */
[----:B----4-:R-:W-:Y:S02]  /*6f50*/  IMAD.MOV.U32 R8, RZ, RZ, R16 ;  /* 0x000000ffff087224 */ /* 0x010fe400078e0010 */
[----:B------:R-:W-:Y:S01]  /*6f60*/  IMAD.MOV.U32 R9, RZ, RZ, R17 ;  /* 0x000000ffff097224 */ /* 0x000fe200078e0011 */
[----:B------:R-:W4:Y:S03]  /*6f70*/  S2R R20, SR_CTAID.Y ;  /* 0x0000000000147919 */ /* 0x000f260000002600 */
[----:B------:R-:W1:Y:S08]  /*6f80*/  LDC R0, c[0x0][0x630] ;  /* 0x00018c00ff007b82 */ /* 0x000e700000000800 */
[----:B------:R-:W1:Y:S01]  /*6f90*/  LDC.64 R14, c[0x0][0x620] ;  /* 0x00018800ff0e7b82 */ /* 0x000e620000000a00 */
[----:B0-----:R-:W-:-:S04]  /*6fa0*/  ISETP.NE.U32.AND P0, PT, R10, RZ, PT ;  /* 0x000000ff0a00720c */ /* 0x001fc80003f05070 */
[----:B------:R-:W-:-:S13]  /*6fb0*/  ISETP.NE.AND.EX P0, PT, R11, RZ, PT, P0 ;  /* 0x000000ff0b00720c */ /* 0x000fda0003f05300 */
[----:B-1--4-:R-:W-:Y:S05]  /*6fc0*/  @!P0 BRA `(.L_x_159) ;  /* 0x0000000000288947 */ /* 0x012fea0003800000 */
        /* <DEDUP_REMOVED lines=10> */
.L_x_159:
[-CC-:B------:R-:W-:Y:S01]  /*7070*/  SHF.R.U64 R23, R8, R0.reuse, R9.reuse ;  /* 0x0000000008177219 */ /* 0x180fe20000001209 */
[----:B------:R-:W0:Y:S01]  /*7080*/  LDC.64 R26, c[0x0][0x640] ;  /* 0x00019000ff1a7b82 */ /* 0x000e220000000a00 */
[----:B------:R-:W-:Y:S01]  /*7090*/  SHF.R.U32.HI R0, RZ, R0, R9 ;  /* 0x00000000ff007219 */ /* 0x000fe20000011609 */
[----:B------:R-:W-:Y:S01]  /*70a0*/  ULDC UR4, c[0x0][0x150] ;  /* 0x0000540000047ab9 */ /* 0x000fe20000000800 */
[----:B------:R-:W-:Y:S02]  /*70b0*/  IADD3 R3, P0, RZ, -R23, RZ ;  /* 0x80000017ff037210 */ /* 0x000fe40007f1e0ff */
[----:B------:R-:W-:-:S03]  /*70c0*/  I2FP.F32.U32 R7, R12 ;  /* 0x0000000c00077245 */ /* 0x000fc60000201000 */
[----:B------:R-:W1:Y:S01]  /*70d0*/  LDC R6, c[0x0][0x618] ;  /* 0x00018600ff067b82 */ /* 0x000e620000000800 */
[----:B------:R-:W-:Y:S02]  /*70e0*/  IMAD.X R5, RZ, RZ, ~R0, P0 ;  /* 0x000000ffff057224 */ /* 0x000fe400000e0e00 */
[----:B------:R-:W-:Y:S01]  /*70f0*/  FMUL R7, R7, UR4 ;  /* 0x0000000407077c20 */ /* 0x000fe20008400000 */
[----:B------:R-:W-:Y:S01]  /*7100*/  ULDC UR4, c[0x0][0x154] ;  /* 0x0000550000047ab9 */ /* 0x000fe20000000800 */
[-C--:B------:R-:W-:Y:S02]  /*7110*/  IMAD R0, R5, R14.reuse, RZ ;  /* 0x0000000e05007224 */ /* 0x080fe400078e02ff */
[C---:B------:R-:W-:Y:S01]  /*7120*/  IMAD.WIDE.U32 R4, R3.reuse, R14, R16 ;  /* 0x0000000e03047225 */ /* 0x040fe200078e0010 */
[----:B------:R-:W4:Y:S01]  /*7130*/  LDC R8, c[0x0][0x608] ;  /* 0x00018200ff087b82 */ /* 0x000f220000000800 */
[----:B------:R-:W2:Y:S02]  /*7140*/  F2I.U32.TRUNC.NTZ R7, R7 ;  /* 0x0000000700077305 */ /* 0x000ea4000020f000 */
[----:B------:R-:W-:Y:S01]  /*7150*/  IMAD R3, R3, R15, R0 ;  /* 0x0000000f03037224 */ /* 0x000fe200078e0200 */
[----:B------:R-:W-:-:S03]  /*7160*/  I2FP.F32.U32 R0, R20 ;  /* 0x0000001400007245 */ /* 0x000fc60000201000 */
[----:B------:R-:W-:Y:S01]  /*7170*/  IMAD.IADD R3, R5, 0x1, R3 ;  /* 0x0000000105037824 */ /* 0x000fe200078e0203 */
[----:B------:R-:W3:Y:S01]  /*7180*/  LDC R11, c[0x0][0x658] ;  /* 0x00019600ff0b7b82 */ /* 0x000ee20000000800 */
[----:B0-----:R-:W-:-:S04]  /*7190*/  ISETP.NE.U32.AND P0, PT, R26, RZ, PT ;  /* 0x000000ff1a00720c */ /* 0x001fc80003f05070 */
[----:B------:R-:W-:-:S03]  /*71a0*/  ISETP.NE.AND.EX P0, PT, R27, RZ, PT, P0 ;  /* 0x000000ff1b00720c */ /* 0x000fc60003f05300 */
[----:B------:R-:W0:Y:S01]  /*71b0*/  LDC R9, c[0x0][0x144] ;  /* 0x00005100ff097b82 */ /* 0x000e220000000800 */
[-C--:B-1----:R-:W-:Y:S01]  /*71c0*/  SHF.R.U64 R10, R4, R6.reuse, R3 ;  /* 0x00000006040a7219 */ /* 0x082fe20000001203 */
[----:B--2---:R-:W-:Y:S01]  /*71d0*/  IMAD.MOV R7, RZ, RZ, -R7 ;  /* 0x000000ffff077224 */ /* 0x004fe200078e0a07 */
[----:B------:R-:W-:Y:S01]  /*71e0*/  SHF.R.U32.HI R3, RZ, R6, R3 ;  /* 0x00000006ff037219 */ /* 0x000fe20000011603 */
[----:B------:R-:W-:-:S04]  /*71f0*/  FMUL R6, R0, UR4 ;  /* 0x0000000400067c20 */ /* 0x000fc80008400000 */
[----:B------:R-:W1:Y:S01]  /*7200*/  LDC R21, c[0x0][0x148] ;  /* 0x00005200ff157b82 */ /* 0x000e620000000800 */
[----:B------:R2:W0:Y:S01]  /*7210*/  F2I.U32.TRUNC.NTZ R14, R6 ;  /* 0x00000006000e7305 */ /* 0x000422000020f000 */
[-CC-:B----4-:R-:W-:Y:S02]  /*7220*/  SHF.R.U64 R13, R10, R8.reuse, R3.reuse ;  /* 0x000000080a0d7219 */ /* 0x190fe40000001203 */
[----:B------:R-:W-:-:S04]  /*7230*/  SHF.R.U32.HI R0, RZ, R8, R3 ;  /* 0x00000008ff007219 */ /* 0x000fc80000011603 */
[----:B------:R-:W4:Y:S01]  /*7240*/  LDC R24, c[0x0][0x600] ;  /* 0x00018000ff187b82 */ /* 0x000f220000000800 */
[-CC-:B---3--:R-:W-:Y:S02]  /*7250*/  SHF.R.U64 R15, R13, R11.reuse, R0.reuse ;  /* 0x0000000b0d0f7219 */ /* 0x188fe40000001200 */
[----:B------:R-:W-:-:S03]  /*7260*/  SHF.R.U32.HI R5, RZ, R11, R0 ;  /* 0x0000000bff057219 */ /* 0x000fc60000011600 */
[----:B------:R-:W-:Y:S02]  /*7270*/  IMAD.MOV.U32 R4, RZ, RZ, R15 ;  /* 0x000000ffff047224 */ /* 0x000fe400078e000f */
[----:B------:R-:W3:Y:S01]  /*7280*/  LDC R28, c[0x0][0x648] ;  /* 0x00019200ff1c7b82 */ /* 0x000ee20000000800 */
[----:B0-----:R-:W-:-:S07]  /*7290*/  IMAD R25, R9, R7, R12 ;  /* 0x0000000709197224 */ /* 0x001fce00078e020c */
[----:B------:R-:W0:Y:S08]  /*72a0*/  LDC R29, c[0x0][0x638] ;  /* 0x00018e00ff1d7b82 */ /* 0x000e300000000800 */
[----:B------:R-:W0:Y:S01]  /*72b0*/  LDC R30, c[0x0][0x610] ;  /* 0x00018400ff1e7b82 */ /* 0x000e220000000800 */
[----:B-12-4-:R-:W-:Y:S05]  /*72c0*/  @!P0 BRA `(.L_x_160) ;  /* 0x0000000000288947 */ /* 0x016fea0003800000 */
[----:B------:R-:W1:Y:S02]  /*72d0*/  LDC R0, c[0x0][0x64c] ;  /* 0x00019300ff007b82 */ /* 0x000e640000000800 */
[----:B-1----:R-:W-:-:S05]  /*72e0*/  IADD3 R3, P0, R15, R0, RZ ;  /* 0x000000000f037210 */ /* 0x002fca0007f1e0ff */
        /* <DEDUP_REMOVED lines=8> */
.L_x_160:
[----:B------:R-:W-:Y:S01]  /*7370*/  ISETP.NE.AND P0, PT, R2, 0x1, PT ;  /* 0x000000010200780c */ /* 0x000fe20003f05270 */
[----:B------:R-:W-:Y:S01]  /*7380*/  IMAD.MOV R14, RZ, RZ, -R14 ;  /* 0x000000ffff0e7224 */ /* 0x000fe200078e0a0e */
[----:B---3--:R-:W-:Y:S01]  /*7390*/  SHF.R.U64 R0, R4, R28, R5 ;  /* 0x0000001c04007219 */ /* 0x008fe20000001205 */
[----:B------:R-:W-:Y:S01]  /*73a0*/  VIADD R5, R24, 0xffffffff ;  /* 0xffffffff18057836 */ /* 0x000fe20000000000 */
[----:B------:R-:W-:-:S03]  /*73b0*/  LOP3.LUT R3, R13, R100, RZ, 0xc0, !PT ;  /* 0x000000640d037212 */ /* 0x000fc600078ec0ff */
[----:B------:R-:W-:Y:S01]  /*73c0*/  IMAD.MOV R4, RZ, RZ, -R0 ;  /* 0x000000ffff047224 */ /* 0x000fe200078e0a00 */
[----:B------:R-:W-:Y:S01]  /*73d0*/  LOP3.LUT R10, R10, R5, RZ, 0xc0, !PT ;  /* 0x000000050a0a7212 */ /* 0x000fe200078ec0ff */
[----:B------:R-:W-:Y:S02]  /*73e0*/  IMAD R0, R96, R0, R3 ;  /* 0x0000000060007224 */ /* 0x000fe400078e0203 */
[----:B0-----:R-:W-:Y:S02]  /*73f0*/  IMAD R3, R4, R29, R15 ;  /* 0x0000001d04037224 */ /* 0x001fe400078e020f */
[----:B------:R-:W-:Y:S02]  /*7400*/  @P0 IMAD R25, R21, R14, R20 ;  /* 0x0000000e15190224 */ /* 0x000fe400078e0214 */
[----:B------:R-:W-:Y:S02]  /*7410*/  IMAD R5, R3, R24, R10 ;  /* 0x0000001803057224 */ /* 0x000fe400078e020a */
[----:B------:R-:W-:-:S02]  /*7420*/  IMAD R0, R0, R30, R25 ;  /* 0x0000001e00007224 */ /* 0x000fc400078e0219 */
[----:B------:R-:W-:-:S03]  /*7430*/  IMAD.MOV.U32 R4, RZ, RZ, 0x1 ;  /* 0x00000001ff047424 */ /* 0x000fc600078e00ff */
[----:B------:R-:W-:Y:S02]  /*7440*/  SEL R102, R5, R0, !P0 ;  /* 0x0000000005667207 */ /* 0x000fe40004000000 */
[----:B------:R-:W-:Y:S02]  /*7450*/  PRMT R3, R4, 0x7610, R3 ;  /* 0x0000761004037816 */ /* 0x000fe40000000003 */
[----:B------:R-:W-:-:S07]  /*7460*/  SEL R0, R0, R5, !P0 ;  /* 0x0000000500007207 */ /* 0x000fce0004000000 */
.L_x_158:
[----:B------:R-:W-:Y:S01]  /*7470*/  LOP3.LUT P0, RZ, R3, 0xff, RZ, 0xc0, !PT ;  /* 0x000000ff03ff7812 */ /* 0x000fe2000780c0ff */
[----:B------:R-:W-:-:S12]  /*7480*/  IMAD.MOV.U32 R109, RZ, RZ, R0 ;  /* 0x000000ffff6d7224 */ /* 0x000fd800078e0000 */
[----:B------:R-:W-:Y:S05]  /*7490*/  @P0 BRA `(.L_x_161) ;  /* 0xffffffa000cc0947 */ /* 0x000fea000383ffff */
[----:B------:R-:W-:Y:S05]  /*74a0*/  EXIT ;  /* 0x000000000000794d */ /* 0x000fea0003800000 */
.L_x_8:
        /* <DEDUP_REMOVED lines=26> */
.L_x_163:
[----:B------:R-:W0:Y:S01]  /*7650*/  LDC.64 R32, c[0x0][0x640] ;  /* 0x00019000ff207b82 */ /* 0x000e220000000a00 */
[-CC-:B------:R-:W-:Y:S01]  /*7660*/  SHF.R.U64 R22, R14, R8.reuse, R15.reuse ;  /* 0x000000080e167219 */ /* 0x180fe2000000120f */
[----:B------:R-:W-:Y:S01]  /*7670*/  IMAD.MOV.U32 R25, RZ, RZ, 0x1 ;  /* 0x00000001ff197424 */ /* 0x000fe200078e00ff */
[----:B------:R-:W-:Y:S02]  /*7680*/  SHF.R.U32.HI R7, RZ, R8, R15 ;  /* 0x00000008ff077219 */ /* 0x000fe4000001160f */
[----:B------:R-:W-:-:S03]  /*7690*/  IADD3 R13, P0, RZ, -R22, RZ ;  /* 0x80000016ff0d7210 */ /* 0x000fc60007f1e0ff */
[----:B------:R-:W1:Y:S02]  /*76a0*/  LDC R12, c[0x0][0x618] ;  /* 0x00018600ff0c7b82 */ /* 0x000e640000000800 */
[----:B------:R-:W-:Y:S02]  /*76b0*/  IMAD.X R7, RZ, RZ, ~R7, P0 ;  /* 0x000000ffff077224 */ /* 0x000fe400000e0e07 */
[----:B------:R-:W-:-:S04]  /*76c0*/  IMAD.WIDE.U32 R10, R13, R26, R16 ;  /* 0x0000001a0d0a7225 */ /* 0x000fc800078e0010 */
[----:B------:R-:W2:Y:S01]  /*76d0*/  LDC R14, c[0x0][0x608] ;  /* 0x00018200ff0e7b82 */ /* 0x000ea20000000800 */
[----:B------:R-:W-:-:S04]  /*76e0*/  IMAD R8, R7, R26, RZ ;  /* 0x0000001a07087224 */ /* 0x000fc800078e02ff */
[----:B------:R-:W-:-:S03]  /*76f0*/  IMAD R7, R13, R27, R8 ;  /* 0x0000001b0d077224 */ /* 0x000fc600078e0208 */
[----:B------:R-:W3:Y:S01]  /*7700*/  LDC R30, c[0x0][0x658] ;  /* 0x00019600ff1e7b82 */ /* 0x000ee20000000800 */
[----:B------:R-:W-:Y:S01]  /*7710*/  IMAD.IADD R7, R11, 0x1, R7 ;  /* 0x000000010b077824 */ /* 0x000fe200078e0207 */
[----:B0-----:R-:W-:Y:S01]  /*7720*/  ISETP.NE.U32.AND P0, PT, R32, RZ, PT ;  /* 0x000000ff2000720c */ /* 0x001fe20003f05070 */
[----:B------:R-:W-:-:S03]  /*7730*/  IMAD.MOV.U32 R11, RZ, RZ, -0x1 ;  /* 0xffffffffff0b7424 */ /* 0x000fc600078e00ff */
        /* <DEDUP_REMOVED lines=8> */
[-C--:B---3--:R-:W-:Y:S02]  /*77c0*/  SHF.L.U32 R10, R11, R30.reuse, RZ ;  /* 0x0000001e0b0a7219 */ /* 0x088fe400000006ff */
[--C-:B------:R-:W-:Y:S02]  /*77d0*/  SHF.R.U64 R28, R26, R30, R7.reuse ;  /* 0x0000001e1a1c7219 */ /* 0x100fe40000001207 */
[----:B------:R-:W-:Y:S02]  /*77e0*/  LOP3.LUT R27, RZ, R10, RZ, 0x33, !PT ;  /* 0x0000000aff1b7212 */ /* 0x000fe400078e33ff */
[----:B------:R-:W-:Y:S01]  /*77f0*/  SHF.R.U32.HI R11, RZ, R30, R7 ;  /* 0x0000001eff0b7219 */ /* 0x000fe20000011607 */
[----:B------:R-:W3:Y:S01]  /*7800*/  LDC R29, c[0x0][0x610] ;  /* 0x00018400ff1d7b82 */ /* 0x000ee20000000800 */
[----:B------:R-:W-:Y:S01]  /*7810*/  IMAD.MOV.U32 R10, RZ, RZ, R28 ;  /* 0x000000ffff0a7224 */ /* 0x000fe200078e001c */
[----:B------:R-:W-:Y:S06]  /*7820*/  @!P0 BRA `(.L_x_164) ;  /* 0x0000000000288947 */ /* 0x000fec0003800000 */
        /* <DEDUP_REMOVED lines=10> */
.L_x_164:
[----:B------:R-:W-:Y:S02]  /*78d0*/  ISETP.NE.AND P0, PT, R2, 0x1, PT ;  /* 0x000000010200780c */ /* 0x000fe40003f05270 */
[----:B-1----:R-:W-:Y:S01]  /*78e0*/  SHF.R.U64 R8, R10, R8, R11 ;  /* 0x000000080a087219 */ /* 0x002fe2000000120b */
[----:B0-----:R-:W-:Y:S01]  /*78f0*/  VIADD R11, R21, 0xffffffff ;  /* 0xffffffff150b7836 */ /* 0x001fe20000000000 */
[----:B------:R-:W-:Y:S02]  /*7900*/  SHF.L.U32 R25, R25, R30, RZ ;  /* 0x0000001e19197219 */ /* 0x000fe400000006ff */
[----:B------:R-:W-:Y:S01]  /*7910*/  LOP3.LUT R5, R26, R27, RZ, 0xc0, !PT ;  /* 0x0000001b1a057212 */ /* 0x000fe200078ec0ff */
[----:B------:R-:W-:-:S04]  /*7920*/  IMAD.MOV R7, RZ, RZ, -R8 ;  /* 0x000000ffff077224 */ /* 0x000fc800078e0a08 */
[----:B------:R-:W-:Y:S02]  /*7930*/  IMAD R5, R25, R8, R5 ;  /* 0x0000000819057224 */ /* 0x000fe400078e0205 */
[----:B------:R-:W-:Y:S01]  /*7940*/  @P0 IMAD R6, R9, R24, R4 ;  /* 0x0000001809060224 */ /* 0x000fe200078e0204 */
[----:B------:R-:W-:Y:S01]  /*7950*/  LOP3.LUT R9, R20, R11, RZ, 0xc0, !PT ;  /* 0x0000000b14097212 */ /* 0x000fe200078ec0ff */
[----:B--2---:R-:W-:Y:S02]  /*7960*/  IMAD R4, R7, R23, R28 ;  /* 0x0000001707047224 */ /* 0x004fe400078e021c */
[----:B---3--:R-:W-:Y:S02]  /*7970*/  IMAD R6, R5, R29, R6 ;  /* 0x0000001d05067224 */ /* 0x008fe400078e0206 */
[----:B------:R-:W-:Y:S02]  /*7980*/  IMAD R5, R4, R21, R9 ;  /* 0x0000001504057224 */ /* 0x000fe400078e0209 */
[----:B------:R-:W-:-:S02]  /*7990*/  IMAD.MOV.U32 R8, RZ, RZ, 0x1 ;  /* 0x00000001ff087424 */ /* 0x000fc400078e00ff */
[----:B------:R-:W-:Y:S01]  /*79a0*/  IMAD.MOV.U32 R7, RZ, RZ, R22 ;  /* 0x000000ffff077224 */ /* 0x000fe200078e0016 */
[----:B------:R-:W-:Y:S02]  /*79b0*/  SEL R21, R5, R6, !P0 ;  /* 0x0000000605157207 */ /* 0x000fe40004000000 */
[----:B------:R-:W-:-:S07]  /*79c0*/  SEL R20, R6, R5, !P0 ;  /* 0x0000000506147207 */ /* 0x000fce0004000000 */
.L_x_162:
[----:B------:R-:W-:-:S08]  /*79d0*/  NOP ;  /* 0x0000000000007918 */ /* 0x000fd00000000000 */
[----:B------:R-:W0:-:S00]  /*79e0*/  USETMAXREG.DEALLOC.CTAPOOL 0x28 ;  /* 0x00000028000079c8 */ /* 0x000e0000080e0500 */
[----:B0-----:R-:W-:-:S13]  /*79f0*/  ISETP.NE.AND P0, PT, R3, RZ, PT ;  /* 0x000000ff0300720c */ /* 0x001fda0003f05270 */
[----:B------:R-:W-:Y:S05]  /*7a00*/  @P0 EXIT ;  /* 0x000000000000094d */ /* 0x000fea0003800000 */
[----:B------:R-:W-:Y:S01]  /*7a10*/  LOP3.LUT P0, RZ, R8, 0xff, RZ, 0xc0, !PT ;  /* 0x000000ff08ff7812 */ /* 0x000fe2000780c0ff */
[----:B------:R-:W-:Y:S02]  /*7a20*/  IMAD.MOV.U32 R3, RZ, RZ, 0x1 ;  /* 0x00000001ff037424 */ /* 0x000fe400078e00ff */
[----:B------:R-:W-:-:S10]  /*7a30*/  IMAD.MOV.U32 R8, RZ, RZ, RZ ;  /* 0x000000ffff087224 */ /* 0x000fd400078e00ff */
[----:B------:R-:W-:Y:S05]  /*7a40*/  @!P0 BRA `(.L_x_165) ;  /* 0x0000000c00288947 */ /* 0x000fea0003800000 */
[----:B------:R-:W0:Y:S01]  /*7a50*/  LDC R3, c[0x0][0x28c] ;  /* 0x0000a300ff037b82 */ /* 0x000e220000000800 */
[----:B------:R-:W1:Y:S01]  /*7a60*/  S2R R13, SR_CgaCtaId ;  /* 0x00000000000d7919 */ /* 0x000e620000008800 */
[----:B------:R-:W-:Y:S01]  /*7a70*/  ULDC UR5, c[0x0][0x658] ;  /* 0x0001960000057ab9 */ /* 0x000fe20000000800 */
[----:B------:R-:W-:Y:S01]  /*7a80*/  UMOV UR6, 0xffffffff ;  /* 0xffffffff00067882 */ /* 0x000fe20000000000 */
[----:B------:R-:W-:Y:S01]  /*7a90*/  BSSY B0, `(.L_x_165) ;  /* 0x00000c5000007945 */ /* 0x000fe20003800000 */
[----:B------:R-:W-:Y:S01]  /*7aa0*/  USHF.L.U32 UR6, UR6, UR5, URZ ;  /* 0x0000000506067299 */ /* 0x000fe2000800063f */
[----:B------:R-:W-:Y:S01]  /*7ab0*/  IMAD.MOV.U32 R10, RZ, RZ, 0x1 ;  /* 0x00000001ff0a7424 */ /* 0x000fe200078e00ff */
[----:B------:R-:W-:Y:S01]  /*7ac0*/  LOP3.LUT R9, R18, 0x2, RZ, 0xfc, !PT ;  /* 0x0000000212097812 */ /* 0x000fe200078efcff */
[----:B------:R-:W-:Y:S01]  /*7ad0*/  IMAD.MOV.U32 R8, RZ, RZ, RZ ;  /* 0x000000ffff087224 */ /* 0x000fe200078e00ff */
[----:B------:R-:W-:Y:S01]  /*7ae0*/  ULDC UR4, c[0x0][0x600] ;  /* 0x0001800000047ab9 */ /* 0x000fe20000000800 */
[----:B------:R-:W-:Y:S01]  /*7af0*/  UMOV UR7, 0x1 ;  /* 0x0000000100077882 */ /* 0x000fe20000000000 */
[----:B------:R-:W-:-:S02]  /*7b00*/  UIADD3 UR15, UR4, -0x1, URZ ;  /* 0xffffffff040f7890 */ /* 0x000fc4000fffe03f */
[----:B------:R-:W-:Y:S02]  /*7b10*/  USHF.L.U32 UR17, UR7, UR5, URZ ;  /* 0x0000000507117299 */ /* 0x000fe4000800063f */
[----:B------:R-:W-:Y:S01]  /*7b20*/  ULOP3.LUT UR16, URZ, UR6, URZ, 0x33, !UPT ;  /* 0x000000063f107292 */ /* 0x000fe2000f8e333f */
[----:B------:R-:W-:Y:S01]  /*7b30*/  ULDC.64 UR20, c[0x0][0x198] ;  /* 0x0000660000147ab9 */ /* 0x000fe20000000a00 */
[----:B0-----:R-:W-:-:S05]  /*7b40*/  VIADD R3, R3, 0xf ;  /* 0x0000000f03037836 */ /* 0x001fca0000000000 */
[----:B------:R-:W-:-:S04]  /*7b50*/  SHF.R.S32.HI R4, RZ, 0x1f, R3 ;  /* 0x0000001fff047819 */ /* 0x000fc80000011403 */
[----:B------:R-:W-:Y:S01]  /*7b60*/  LEA.HI R4, R4, R3, RZ, 0x4 ;  /* 0x0000000304047211 */ /* 0x000fe200078f20ff */
[C---:B-1----:R-:W-:Y:S02]  /*7b70*/  IMAD.SHL.U32 R12, R13.reuse, 0x20, RZ ;  /* 0x000000200d0c7824 */ /* 0x042fe400078e00ff */
[----:B------:R-:W-:Y:S01]  /*7b80*/  IMAD.SHL.U32 R13, R13, 0x200, RZ ;  /* 0x000002000d0d7824 */ /* 0x000fe200078e00ff */
[----:B------:R-:W-:Y:S01]  /*7b90*/  SHF.R.S32.HI R11, RZ, 0x4, R4 ;  /* 0x00000004ff0b7819 */ /* 0x000fe20000011404 */
[----:B------:R-:W-:Y:S01]  /*7ba0*/  IMAD.MOV.U32 R3, RZ, RZ, 0x1 ;  /* 0x00000001ff037424 */ /* 0x000fe200078e00ff */
[----:B------:R-:W-:Y:S02]  /*7bb0*/  LOP3.LUT R12, R12, 0x20, RZ, 0xc0, !PT ;  /* 0x000000200c0c7812 */ /* 0x000fe400078ec0ff */
[----:B------:R-:W-:Y:S01]  /*7bc0*/  LOP3.LUT R13, R13, 0x200, RZ, 0xc0, !PT ;  /* 0x000002000d0d7812 */ /* 0x000fe200078ec0ff */
[----:B------:R-:W-:-:S07]  /*7bd0*/  VIADD R19, R11, 0x1 ;  /* 0x000000010b137836 */ /* 0x000fce0000000000 */
.L_x_176:
[----:B------:R-:W-:-:S03]  /*7be0*/  UMOV UR4, 0xffffffff ;  /* 0xffffffff00047882 */ /* 0x000fc60000000000 */
[----:B------:R-:W-:Y:S05]  /*7bf0*/  BRA.DIV UR4, `(.L_x_166) ;  /* 0x0000001e04087947 */ /* 0x000fea000b800000 */
[----:B------:R-:W-:-:S13]  /*7c00*/  ELECT P6, URZ, PT ;  /* 0x00000000003f782f */ /* 0x000fda00038c0000 */
.L_x_211:
[----:B------:R-:W0:Y:S01]  /*7c10*/  LDC R4, c[0x0][0x28c] ;  /* 0x0000a300ff047b82 */ /* 0x000e220000000800 */
[----:B------:R-:W-:Y:S01]  /*7c20*/  BSSY B1, `(.L_x_167) ;  /* 0x0000038000017945 */ /* 0x000fe20003800000 */
[----:B0-----:R-:W-:-:S13]  /*7c30*/  ISETP.LT.OR P6, PT, R4, 0x1, !P6 ;  /* 0x000000010400780c */ /* 0x001fda00077c1670 */
[----:B------:R-:W-:Y:S05]  /*7c40*/  @P6 BRA `(.L_x_168) ;  /* 0x0000000000d46947 */ /* 0x000fea0003800000 */
[----:B------:R-:W-:Y:S02]  /*7c50*/  IMAD R21, R21, 0x40, R12 ;  /* 0x0000004015157824 */ /* 0x000fe400078e020c */
[----:B------:R-:W-:Y:S02]  /*7c60*/  IMAD R20, R20, 0xc0, RZ ;  /* 0x000000c014147824 */ /* 0x000fe400078e02ff */
[----:B------:R-:W-:Y:S02]  /*7c70*/  IMAD.MOV.U32 R22, RZ, RZ, RZ ;  /* 0x000000ffff167224 */ /* 0x000fe400078e00ff */
[----:B------:R-:W-:Y:S02]  /*7c80*/  IMAD.MOV.U32 R4, RZ, RZ, R19 ;  /* 0x000000ffff047224 */ /* 0x000fe400078e0013 */
[----:B------:R-:W-:Y:S02]  /*7c90*/  IMAD.MOV.U32 R5, RZ, RZ, R3 ;  /* 0x000000ffff057224 */ /* 0x000fe400078e0003 */
[----:B------:R-:W-:-:S07]  /*7ca0*/  IMAD.MOV.U32 R6, RZ, RZ, R8 ;  /* 0x000000ffff067224 */ /* 0x000fce00078e0008 */
.L_x_171:
[----:B------:R-:W0:Y:S01]  /*7cb0*/  S2R R15, SR_CgaCtaId ;  /* 0x00000000000f7919 */ /* 0x000e220000008800 */
[----:B------:R-:W-:Y:S02]  /*7cc0*/  MOV R14, 0x400 ;  /* 0x00000400000e7802 */ /* 0x000fe40000000f00 */
[----:B------:R-:W-:Y:S02]  /*7cd0*/  ISETP.NE.AND P1, PT, R0, RZ, PT ;  /* 0x000000ff0000720c */ /* 0x000fe40003f25270 */
[----:B0-----:R-:W-:Y:S02]  /*7ce0*/  LEA R25, R15, R14, 0x18 ;  /* 0x0000000e0f197211 */ /* 0x001fe400078ec0ff */
[----:B------:R-:W-:-:S09]  /*7cf0*/  SHF.L.U32 R14, R5, 0x1f, RZ ;  /* 0x0000001f050e7819 */ /* 0x000fd200000006ff */
[----:B------:R-:W0:Y:S01]  /*7d00*/  @!P1 LDC R15, c[0x0][0x500] ;  /* 0x00014000ff0f9b82 */ /* 0x000e220000000800 */
[----:B------:R-:W-:-:S04]  /*7d10*/  IMAD R23, R6, 0x8, R25 ;  /* 0x0000000806177824 */ /* 0x000fc800078e0219 */
[----:B------:R-:W1:Y:S02]  /*7d20*/  SYNCS.PHASECHK.TRANS64.TRYWAIT P0, [R23+URZ+0xe0], R14 ;  /* 0x0000e00e170075a7 */ /* 0x000e64000800017f */
[----:B-1----:R-:W-:Y:S05]  /*7d30*/  @!P0 BRA `(.L_x_169) ;  /* 0x0000001800d88947 */ /* 0x002fea0003800000 */
.L_x_212:
[----:B-1----:R-:W-:Y:S01]  /*7d40*/  PRMT R14, R9, 0x9910, RZ ;  /* 0x00009910090e7816 */ /* 0x002fe200000000ff */
[----:B0-----:R0:W-:Y:S03]  /*7d50*/  @!P1 SYNCS.ARRIVE.TRANS64 RZ, [R23+URZ], R15 ;  /* 0x0000000f17ff99a7 */ /* 0x0011e6000800003f */
[----:B------:R-:W-:-:S13]  /*7d60*/  ISETP.NE.AND P0, PT, R14, 0x2, PT ;  /* 0x000000020e00780c */ /* 0x000fda0003f05270 */
[----:B0-----:R-:W-:Y:S05]  /*7d70*/  @P0 BRA `(.L_x_170) ;  /* 0x0000000000040947 */ /* 0x001fea0003800000 */
[----:B------:R-:W-:Y:S01]  /*7d80*/  BPT.TRAP 0x1 ;  /* 0x000000040000795c */ /* 0x000fe20000300000 */
.L_x_170:
[C---:B------:R-:W-:Y:S01]  /*7d90*/  IMAD R15, R6.reuse, 0x1800, R25 ;  /* 0x00001800060f7824 */ /* 0x040fe200078e0219 */
[----:B------:R-:W-:Y:S01]  /*7da0*/  R2UR UR9, R23 ;  /* 0x00000000170972ca */ /* 0x000fe200000e0000 */
[----:B------:R-:W-:Y:S01]  /*7db0*/  IMAD R14, R6, 0x400, R13 ;  /* 0x00000400060e7824 */ /* 0x000fe200078e020d */
[----:B------:R-:W-:Y:S01]  /*7dc0*/  UIADD3 UR4, UP0, UR20, 0xf0, URZ ;  /* 0x000000f014047890 */ /* 0x000fe2000ff1e03f */
[----:B------:R-:W-:Y:S01]  /*7dd0*/  VIADD R4, R4, 0xffffffff ;  /* 0xffffffff04047836 */ /* 0x000fe20000000000 */
[----:B------:R-:W-:Y:S01]  /*7de0*/  R2UR UR5, R15 ;  /* 0x000000000f0572ca */ /* 0x000fe200000e0000 */
[----:B------:R-:W-:Y:S01]  /*7df0*/  IMAD R14, R14, 0x2, R25 ;  /* 0x000000020e0e7824 */ /* 0x000fe200078e0219 */
[----:B------:R-:W-:Y:S01]  /*7e00*/  R2UR UR11, R20 ;  /* 0x00000000140b72ca */ /* 0x000fe200000e0000 */
[----:B------:R-:W-:Y:S01]  /*7e10*/  UIADD3 UR22, UP1, UR20, 0x1f0, URZ ;  /* 0x000001f014167890 */ /* 0x000fe2000ff3e03f */
[----:B------:R-:W-:Y:S01]  /*7e20*/  R2UR UR10, R22 ;  /* 0x00000000160a72ca */ /* 0x000fe200000e0000 */
[----:B------:R-:W-:Y:S01]  /*7e30*/  VIADD R6, R6, 0x1 ;  /* 0x0000000106067836 */ /* 0x000fe20000000000 */
[----:B------:R-:W-:Y:S01]  /*7e40*/  R2UR UR8, R14 ;  /* 0x000000000e0872ca */ /* 0x000fe200000e0000 */
[----:B------:R-:W-:Y:S01]  /*7e50*/  UIADD3.X UR23, URZ, UR21, URZ, UP1, !UPT ;  /* 0x000000153f177290 */ /* 0x000fe20008ffe43f */
[----:B------:R-:W-:Y:S01]  /*7e60*/  R2UR UR12, R7 ;  /* 0x00000000070c72ca */ /* 0x000fe200000e0000 */
[----:B------:R-:W-:Y:S01]  /*7e70*/  UMOV UR6, 0x0 ;  /* 0x0000000000067882 */ /* 0x000fe20000000000 */
[----:B------:R-:W-:Y:S01]  /*7e80*/  R2UR UR18, R21 ;  /* 0x00000000151272ca */ /* 0x000fe200000e0000 */
[----:B------:R-:W-:Y:S01]  /*7e90*/  UMOV UR7, 0x10000000 ;  /* 0x1000000000077882 */ /* 0x000fe20000000000 */
[----:B------:R-:W-:Y:S01]  /*7ea0*/  ISETP.GT.AND P1, PT, R4, 0x1, PT ;  /* 0x000000010400780c */ /* 0x000fe20003f24270 */
[----:B------:R-:W-:Y:S01]  /*7eb0*/  UIADD3 UR13, UR5, 0x280, URZ ;  /* 0x00000280050d7890 */ /* 0x000fe2000fffe03f */
[----:B------:R-:W-:Y:S01]  /*7ec0*/  ISETP.NE.AND P0, PT, R6, 0x1c, PT ;  /* 0x0000001c0600780c */ /* 0x000fe20003f05270 */
[----:B------:R-:W-:Y:S01]  /*7ed0*/  UIADD3.X UR5, URZ, UR21, URZ, UP0, !UPT ;  /* 0x000000153f057290 */ /* 0x000fe200087fe43f */
[----:B------:R-:W-:Y:S01]  /*7ee0*/  VIADD R22, R22, 0x10 ;  /* 0x0000001016167836 */ /* 0x000fe20000000000 */
[----:B------:R-:W-:Y:S01]  /*7ef0*/  UMOV UR19, 0x30000 ;  /* 0x0003000000137882 */ /* 0x000fe20000000000 */
[----:B------:R-:W-:Y:S01]  /*7f00*/  SEL R14, RZ, 0x1, P0 ;  /* 0x00000001ff0e7807 */ /* 0x000fe20000000000 */
[----:B------:R-:W-:Y:S01]  /*7f10*/  UIADD3 UR14, UR8, 0x2a280, URZ ;  /* 0x0002a280080e7890 */ /* 0x000fe2000fffe03f */
[----:B------:R-:W-:-:S02]  /*7f20*/  SEL R6, R6, RZ, P0 ;  /* 0x000000ff06067207 */ /* 0x000fc40000000000 */
[----:B------:R-:W-:Y:S01]  /*7f30*/  UMOV UR8, UR13 ;  /* 0x0000000d00087c82 */ /* 0x000fe20008000000 */
[----:B------:R-:W-:Y:S01]  /*7f40*/  LOP3.LUT R5, R5, R14, RZ, 0x3c, !PT ;  /* 0x0000000e05057212 */ /* 0x000fe200078e3cff */
[----:B------:R0:W-:Y:S02]  /*7f50*/  UTMALDG.3D [UR8], [UR4], desc[UR6] ;  /* 0x00000608040075b4 */ /* 0x0001e40008011000 */
[----:B0-----:R-:W-:Y:S01]  /*7f60*/  UMOV UR8, UR14 ;  /* 0x0000000e00087c82 */ /* 0x001fe20008000000 */
[----:B------:R-:W-:Y:S02]  /*7f70*/  UMOV UR11, UR18 ;  /* 0x00000012000b7c82 */ /* 0x000fe40008000000 */
[----:B------:R0:W-:Y:S02]  /*7f80*/  UTMALDG.3D.MULTICAST [UR8], [UR22], UR19, desc[UR6] ;  /* 0x00000608160073b4 */ /* 0x0001e40008011813 */
[----:B0-----:R-:W-:Y:S05]  /*7f90*/  @P1 BRA `(.L_x_171) ;  /* 0xfffffffc00441947 */ /* 0x001fea000383ffff */
.L_x_168:
[----:B------:R-:W-:Y:S05]  /*7fa0*/  BSYNC B1 ;  /* 0x0000000000017941 */ /* 0x000fea0003800000 */
.L_x_167:
[----:B------:R-:W-:Y:S01]  /*7fb0*/  LOP3.LUT P2, RZ, R10, 0xff, RZ, 0xc0, !PT ;  /* 0x000000ff0aff7812 */ /* 0x000fe2000784c0ff */
[C---:B------:R-:W-:Y:S01]  /*7fc0*/  IMAD.IADD R7, R11.reuse, 0x1, R8 ;  /* 0x000000010b077824 */ /* 0x040fe200078e0208 */
[----:B------:R-:W-:Y:S01]  /*7fd0*/  ULDC.64 UR4, c[0x0][0x650] ;  /* 0x0001940000047ab9 */ /* 0x000fe20000000a00 */
[----:B------:R-:W-:Y:S01]  /*7fe0*/  ISETP.GE.U32.AND P1, PT, R11, 0x1c, PT ;  /* 0x0000001c0b00780c */ /* 0x000fe20003f26070 */
[----:B------:R-:W-:Y:S01]  /*7ff0*/  BSSY B1, `(.L_x_172) ;  /* 0x000006c000017945 */ /* 0x000fe20003800000 */
[----:B------:R-:W-:Y:S01]  /*8000*/  IMAD.MOV.U32 R20, RZ, RZ, -0x1 ;  /* 0xffffffffff147424 */ /* 0x000fe200078e00ff */
[----:B------:R-:W-:Y:S01]  /*8010*/  ISETP.GT.U32.AND P0, PT, R7, 0x1b, PT ;  /* 0x0000001b0700780c */ /* 0x000fe20003f04070 */
[----:B------:R-:W-:Y:S01]  /*8020*/  IMAD.MOV.U32 R21, RZ, RZ, -0x1 ;  /* 0xffffffffff157424 */ /* 0x000fe200078e00ff */
[----:B------:R-:W-:Y:S02]  /*8030*/  PRMT R10, RZ, 0x7610, R10 ;  /* 0x00007610ff0a7816 */ /* 0x000fe4000000000a */
[----:B------:R-:W-:-:S03]  /*8040*/  ISETP.LT.U32.AND P0, PT, R11, 0x1c, P0 ;  /* 0x0000001c0b00780c */ /* 0x000fc60000701070 */
[----:B------:R-:W0:Y:S01]  /*8050*/  @P2 S2R R5, SR_CgaCtaId ;  /* 0x0000000000052919 */ /* 0x000e220000008800 */
[----:B------:R-:W-:Y:S02]  /*8060*/  @P2 MOV R4, 0x400 ;  /* 0x0000040000042802 */ /* 0x000fe40000000f00 */
[----:B------:R-:W-:-:S04]  /*8070*/  SEL R6, RZ, 0x1, !P0 ;  /* 0x00000001ff067807 */ /* 0x000fc80004000000 */
[----:B------:R-:W-:Y:S02]  /*8080*/  LOP3.LUT R3, R3, R6, RZ, 0x3c, !PT ;  /* 0x0000000603037212 */ /* 0x000fe400078e3cff */
[----:B0-----:R-:W-:-:S04]  /*8090*/  @P2 LEA R4, R5, R4, 0x18 ;  /* 0x0000000405042211 */ /* 0x001fc800078ec0ff */
[----:B------:R0:W-:Y:S01]  /*80a0*/  @P2 SYNCS.ARRIVE.TRANS64.A1T0 RZ, [R4+URZ+0x1d8], RZ ;  /* 0x0001d8ff04ff29a7 */ /* 0x0001e2000810003f */
[----:B------:R-:W-:-:S04]  /*80b0*/  IADD3 R16, P2, R16, UR36, RZ ;  /* 0x0000002410107c10 */ /* 0x000fc8000ff5e0ff */
[----:B------:R-:W-:Y:S02]  /*80c0*/  IADD3.X R17, R17, UR42, RZ, P2, !PT ;  /* 0x0000002a11117c10 */ /* 0x000fe400097fe4ff */
[----:B------:R-:W-:Y:S02]  /*80d0*/  ISETP.GE.U32.AND P0, PT, R16, UR4, PT ;  /* 0x0000000410007c0c */ /* 0x000fe4000bf06070 */
[----:B0-----:R-:W-:Y:S02]  /*80e0*/  SHF.R.U32.HI R4, RZ, 0x2, R7 ;  /* 0x00000002ff047819 */ /* 0x001fe40000011607 */
[----:B------:R-:W-:-:S03]  /*80f0*/  ISETP.GE.U32.AND.EX P0, PT, R17, UR5, PT, P0 ;  /* 0x0000000511007c0c */ /* 0x000fc6000bf06100 */
[----:B------:R-:W-:-:S04]  /*8100*/  IMAD.WIDE.U32 R4, R4, 0x24924925, RZ ;  /* 0x2492492504047825 */ /* 0x000fc800078e00ff */
[----:B------:R-:W-:Y:S01]  /*8110*/  IMAD R8, R5, -0x1c, R7 ;  /* 0xffffffe405087824 */ /* 0x000fe200078e0207 */
[----:B------:R-:W-:Y:S01]  /*8120*/  @P1 LOP3.LUT R3, R3, 0x1, R5, 0x78, !PT ;  /* 0x0000000103031812 */ /* 0x000fe200078e7805 */
[----:B------:R-:W-:Y:S01]  /*8130*/  IMAD.MOV.U32 R7, RZ, RZ, -0x1 ;  /* 0xffffffffff077424 */ /* 0x000fe200078e00ff */
[----:B------:R-:W-:-:S03]  /*8140*/  PRMT R4, RZ, 0x7610, R4 ;  /* 0x00007610ff047816 */ /* 0x000fc60000000004 */
[----:B------:R-:W-:Y:S05]  /*8150*/  @P0 BRA `(.L_x_173) ;  /* 0x0000000400540947 */ /* 0x000fea0003800000 */
[----:B------:R-:W0:Y:S01]  /*8160*/  S2R R15, SR_CTAID.X ;  /* 0x00000000000f7919 */ /* 0x000e220000002500 */
[----:B------:R-:W-:Y:S01]  /*8170*/  ULDC.64 UR4, c[0x0][0x628] ;  /* 0x00018a0000047ab9 */ /* 0x000fe20000000a00 */
[----:B------:R-:W-:Y:S01]  /*8180*/  ULDC UR7, c[0x0][0x630] ;  /* 0x00018c0000077ab9 */ /* 0x000fe20000000800 */
[----:B------:R-:W-:Y:S01]  /*8190*/  ISETP.NE.U32.AND P0, PT, RZ, UR4, PT ;  /* 0x00000004ff007c0c */ /* 0x000fe2000bf05070 */
[----:B------:R-:W1:Y:S01]  /*81a0*/  S2R R20, SR_CTAID.Y ;  /* 0x0000000000147919 */ /* 0x000e620000002600 */
[----:B------:R-:W-:Y:S01]  /*81b0*/  ULDC UR8, c[0x0][0x150] ;  /* 0x0000540000087ab9 */ /* 0x000fe20000000800 */
[----:B------:R-:W-:Y:S01]  /*81c0*/  IMAD.MOV.U32 R4, RZ, RZ, R16 ;  /* 0x000000ffff047224 */ /* 0x000fe200078e0010 */
[----:B------:R-:W-:Y:S01]  /*81d0*/  ISETP.NE.AND.EX P0, PT, RZ, UR5, PT, P0 ;  /* 0x00000005ff007c0c */ /* 0x000fe2000bf05300 */
[----:B------:R-:W-:Y:S01]  /*81e0*/  IMAD.MOV.U32 R5, RZ, RZ, R17 ;  /* 0x000000ffff057224 */ /* 0x000fe200078e0011 */
[----:B0-----:R-:W-:-:S11]  /*81f0*/  I2FP.F32.U32 R22, R15 ;  /* 0x0000000f00167245 */ /* 0x001fd60000201000 */
[----:B------:R-:W-:Y:S05]  /*8200*/  @!P0 BRA `(.L_x_174) ;  /* 0x0000000000288947 */ /* 0x000fea0003800000 */
[----:B------:R-:W-:Y:S02]  /*8210*/  ULDC UR6, c[0x0][0x634] ;  /* 0x00018d0000067ab9 */ /* 0x000fe40000000800 */
[----:B------:R-:W-:-:S05]  /*8220*/  IADD3 R5, P0, R16, UR6, RZ ;  /* 0x0000000610057c10 */ /* 0x000fca000ff1e0ff */
[----:B------:R-:W-:-:S04]  /*8230*/  IMAD.X R21, RZ, RZ, R17, P0 ;  /* 0x000000ffff157224 */ /* 0x000fc800000e0611 */
[----:B------:R-:W-:-:S04]  /*8240*/  IMAD.WIDE.U32 R6, R21, UR4, RZ ;  /* 0x0000000415067c25 */ /* 0x000fc8000f8e00ff */
[----:B------:R-:W-:-:S04]  /*8250*/  IMAD.WIDE.U32 R6, P0, R5, UR5, R6 ;  /* 0x0000000505067c25 */ /* 0x000fc8000f800006 */
[----:B------:R-:W-:-:S04]  /*8260*/  IMAD.WIDE.U32 R4, R5, UR4, RZ ;  /* 0x0000000405047c25 */ /* 0x000fc8000f8e00ff */
[----:B------:R-:W-:Y:S01]  /*8270*/  IMAD.MOV.U32 R4, RZ, RZ, R7 ;  /* 0x000000ffff047224 */ /* 0x000fe200078e0007 */
[----:B------:R-:W-:Y:S01]  /*8280*/  IADD3 RZ, P1, R5, R6, RZ ;  /* 0x0000000605ff7210 */ /* 0x000fe20007f3e0ff */
[----:B------:R-:W-:-:S04]  /*8290*/  IMAD.X R5, RZ, RZ, RZ, P0 ;  /* 0x000000ffff057224 */ /* 0x000fc800000e06ff */
[----:B------:R-:W-:-:S08]  /*82a0*/  IMAD.WIDE.U32.X R4, R21, UR5, R4, P1 ;  /* 0x0000000515047c25 */ /* 0x000fd000088e0404 */
.L_x_174:
[--C-:B------:R-:W-:Y:S01]  /*82b0*/  SHF.R.U64 R14, R4, UR7, R5.reuse ;  /* 0x00000007040e7c19 */ /* 0x100fe20008001205 */
[----:B------:R-:W-:Y:S01]  /*82c0*/  FMUL R22, R22, UR8 ;  /* 0x0000000816167c20 */ /* 0x000fe20008400000 */
[----:B------:R-:W-:Y:S01]  /*82d0*/  SHF.R.U32.HI R4, RZ, UR7, R5 ;  /* 0x00000007ff047c19 */ /* 0x000fe20008011605 */
[----:B------:R-:W0:Y:S01]  /*82e0*/  LDC R6, c[0x0][0x144] ;  /* 0x00005100ff067b82 */ /* 0x000e220000000800 */
[----:B------:R-:W-:Y:S01]  /*82f0*/  IADD3 R5, P0, RZ, -R14, RZ ;  /* 0x8000000eff057210 */ /* 0x000fe20007f1e0ff */
[----:B------:R-:W-:Y:S01]  /*8300*/  ULDC UR6, c[0x0][0x154] ;  /* 0x0000550000067ab9 */ /* 0x000fe20000000800 */
[----:B-1----:R-:W-:Y:S01]  /*8310*/  I2FP.F32.U32 R7, R20 ;  /* 0x0000001400077245 */ /* 0x002fe20000201000 */
[----:B------:R-:W1:Y:S01]  /*8320*/  F2I.U32.TRUNC.NTZ R22, R22 ;  /* 0x0000001600167305 */ /* 0x000e62000020f000 */
[----:B------:R-:W-:Y:S01]  /*8330*/  ULDC.64 UR4, c[0x0][0x620] ;  /* 0x0001880000047ab9 */ /* 0x000fe20000000a00 */
[----:B------:R-:W-:Y:S01]  /*8340*/  IMAD.X R4, RZ, RZ, ~R4, P0 ;  /* 0x000000ffff047224 */ /* 0x000fe200000e0e04 */
[----:B------:R-:W-:Y:S01]  /*8350*/  ISETP.NE.AND P2, PT, R2, 0x1, PT ;  /* 0x000000010200780c */ /* 0x000fe20003f45270 */
[----:B------:R-:W-:Y:S01]  /*8360*/  FMUL R23, R7, UR6 ;  /* 0x0000000607177c20 */ /* 0x000fe20008400000 */
[----:B------:R-:W2:Y:S01]  /*8370*/  LDC R25, c[0x0][0x148] ;  /* 0x00005200ff197b82 */ /* 0x000ea20000000800 */
[----:B------:R-:W-:Y:S01]  /*8380*/  IMAD R4, R4, UR4, RZ ;  /* 0x0000000404047c24 */ /* 0x000fe2000f8e02ff */
[----:B------:R-:W-:-:S02]  /*8390*/  ULDC.64 UR6, c[0x0][0x640] ;  /* 0x0001900000067ab9 */ /* 0x000fc40000000a00 */
[----:B------:R-:W-:Y:S01]  /*83a0*/  ISETP.NE.U32.AND P0, PT, RZ, UR6, PT ;  /* 0x00000006ff007c0c */ /* 0x000fe2000bf05070 */
[----:B------:R-:W3:Y:S01]  /*83b0*/  F2I.U32.TRUNC.NTZ R23, R23 ;  /* 0x0000001700177305 */ /* 0x000ee2000020f000 */
[C---:B------:R-:W-:Y:S02]  /*83c0*/  IMAD R7, R5.reuse, UR5, R4 ;  /* 0x0000000505077c24 */ /* 0x040fe4000f8e0204 */
[----:B------:R-:W-:Y:S01]  /*83d0*/  IMAD.WIDE.U32 R4, R5, UR4, R16 ;  /* 0x0000000405047c25 */ /* 0x000fe2000f8e0010 */
[----:B------:R-:W-:Y:S01]  /*83e0*/  ULDC UR4, c[0x0][0x618] ;  /* 0x0001860000047ab9 */ /* 0x000fe20000000800 */
[----:B------:R-:W-:Y:S02]  /*83f0*/  ISETP.NE.AND.EX P0, PT, RZ, UR7, PT, P0 ;  /* 0x00000007ff007c0c */ /* 0x000fe4000bf05300 */
[----:B------:R-:W-:Y:S02]  /*8400*/  IMAD.IADD R5, R5, 0x1, R7 ;  /* 0x0000000105057824 */ /* 0x000fe400078e0207 */
[----:B-1----:R-:W-:-:S03]  /*8410*/  IMAD.MOV R22, RZ, RZ, -R22 ;  /* 0x000000ffff167224 */ /* 0x002fc600078e0a16 */
[----:B------:R-:W-:Y:S01]  /*8420*/  SHF.R.U64 R21, R4, UR4, R5 ;  /* 0x0000000404157c19 */ /* 0x000fe20008001205 */
[----:B0-----:R-:W-:Y:S01]  /*8430*/  IMAD R15, R6, R22, R15 ;  /* 0x00000016060f7224 */ /* 0x001fe200078e020f */
[----:B------:R-:W-:Y:S01]  /*8440*/  SHF.R.U32.HI R4, RZ, UR4, R5 ;  /* 0x00000004ff047c19 */ /* 0x000fe20008011605 */
[----:B------:R-:W-:Y:S01]  /*8450*/  ULDC UR4, c[0x0][0x608] ;  /* 0x0001820000047ab9 */ /* 0x000fe20000000800 */
[----:B---3--:R-:W-:Y:S02]  /*8460*/  IMAD.MOV R6, RZ, RZ, -R23 ;  /* 0x000000ffff067224 */ /* 0x008fe400078e0a17 */
[--C-:B------:R-:W-:Y:S02]  /*8470*/  SHF.R.U64 R22, R21, UR4, R4.reuse ;  /* 0x0000000415167c19 */ /* 0x100fe40008001204 */
[----:B------:R-:W-:Y:S01]  /*8480*/  SHF.R.U32.HI R5, RZ, UR4, R4 ;  /* 0x00000004ff057c19 */ /* 0x000fe20008011604 */
[----:B------:R-:W-:Y:S01]  /*8490*/  ULDC UR4, c[0x0][0x658] ;  /* 0x0001960000047ab9 */ /* 0x000fe20000000800 */
[----:B--2---:R-:W-:-:S02]  /*84a0*/  @P2 IMAD R15, R25, R6, R20 ;  /* 0x00000006190f2224 */ /* 0x004fc400078e0214 */
[--C-:B------:R-:W-:Y:S02]  /*84b0*/  SHF.R.U64 R20, R22, UR4, R5.reuse ;  /* 0x0000000416147c19 */ /* 0x100fe40008001205 */
[----:B------:R-:W-:-:S03]  /*84c0*/  SHF.R.U32.HI R23, RZ, UR4, R5 ;  /* 0x00000004ff177c19 */ /* 0x000fc60008011605 */
[----:B------:R-:W-:Y:S02]  /*84d0*/  IMAD.MOV.U32 R6, RZ, RZ, R20 ;  /* 0x000000ffff067224 */ /* 0x000fe400078e0014 */
[----:B------:R-:W-:Y:S01]  /*84e0*/  IMAD.MOV.U32 R5, RZ, RZ, R23 ;  /* 0x000000ffff057224 */ /* 0x000fe200078e0017 */
[----:B------:R-:W-:Y:S06]  /*84f0*/  @!P0 BRA `(.L_x_175) ;  /* 0x00000000002c8947 */ /* 0x000fec0003800000 */
        /* <DEDUP_REMOVED lines=9> */
[----:B------:R-:W-:-:S04]  /*8590*/  IMAD.WIDE.U32.X R4, R23, UR7, R4, P1 ;  /* 0x0000000717047c25 */ /* 0x000fc800088e0404 */
[----:B------:R-:W-:-:S07]  /*85a0*/  IMAD.MOV.U32 R6, RZ, RZ, R4 ;  /* 0x000000ffff067224 */ /* 0x000fce00078e0004 */
.L_x_175:
[----:B------:R-:W-:Y:S01]  /*85b0*/  ULDC UR4, c[0x0][0x648] ;  /* 0x0001920000047ab9 */ /* 0x000fe20000000800 */
[----:B------:R-:W-:Y:S01]  /*85c0*/  LOP3.LUT R4, R22, UR16, RZ, 0xc0, !PT ;  /* 0x0000001016047c12 */ /* 0x000fe2000f8ec0ff */
[----:B------:R-:W-:Y:S01]  /*85d0*/  ULDC UR5, c[0x0][0x610] ;  /* 0x0001840000057ab9 */ /* 0x000fe20000000800 */
[----:B------:R-:W-:Y:S01]  /*85e0*/  SHF.R.U64 R5, R6, UR4, R5 ;  /* 0x0000000406057c19 */ /* 0x000fe20008001205 */
[----:B------:R-:W-:Y:S01]  /*85f0*/  ULDC UR4, c[0x0][0x638] ;  /* 0x00018e0000047ab9 */ /* 0x000fe20000000800 */
[----:B------:R-:W-:-:S03]  /*8600*/  LOP3.LUT R21, R21, UR15, RZ, 0xc0, !PT ;  /* 0x0000000f15157c12 */ /* 0x000fc6000f8ec0ff */
[----:B------:R-:W-:Y:S02]  /*8610*/  IMAD.MOV R7, RZ, RZ, -R5 ;  /* 0x000000ffff077224 */ /* 0x000fe400078e0a05 */
[----:B------:R-:W-:Y:S02]  /*8620*/  IMAD R4, R5, UR17, R4 ;  /* 0x0000001105047c24 */ /* 0x000fe4000f8e0204 */
[----:B------:R-:W-:Y:S01]  /*8630*/  IMAD R20, R7, UR4, R20 ;  /* 0x0000000407147c24 */ /* 0x000fe2000f8e0214 */
[----:B------:R-:W-:Y:S01]  /*8640*/  ULDC UR4, c[0x0][0x600] ;  /* 0x0001800000047ab9 */ /* 0x000fe20000000800 */
[----:B------:R-:W-:Y:S02]  /*8650*/  IMAD R15, R4, UR5, R15 ;  /* 0x00000005040f7c24 */ /* 0x000fe4000f8e020f */
[----:B------:R-:W-:Y:S02]  /*8660*/  IMAD R20, R20, UR4, R21 ;  /* 0x0000000414147c24 */ /* 0x000fe4000f8e0215 */
[----:B------:R-:W-:-:S02]  /*8670*/  IMAD.MOV.U32 R4, RZ, RZ, 0x1 ;  /* 0x00000001ff047424 */ /* 0x000fc400078e00ff */
[----:B------:R-:W-:Y:S01]  /*8680*/  IMAD.MOV.U32 R7, RZ, RZ, R14 ;  /* 0x000000ffff077224 */ /* 0x000fe200078e000e */
[----:B------:R-:W-:Y:S02]  /*8690*/  SEL R21, R20, R15, !P2 ;  /* 0x0000000f14157207 */ /* 0x000fe40005000000 */
[----:B------:R-:W-:-:S07]  /*86a0*/  SEL R20, R15, R20, !P2 ;  /* 0x000000140f147207 */ /* 0x000fce0005000000 */
.L_x_173:
[----:B------:R-:W-:Y:S05]  /*86b0*/  BSYNC B1 ;  /* 0x0000000000017941 */ /* 0x000fea0003800000 */
.L_x_172:
[----:B------:R-:W-:-:S13]  /*86c0*/  LOP3.LUT P0, RZ, R4, 0xff, RZ, 0xc0, !PT ;  /* 0x000000ff04ff7812 */ /* 0x000fda000780c0ff */
[----:B------:R-:W-:Y:S05]  /*86d0*/  @P0 BRA `(.L_x_176) ;  /* 0xfffffff400400947 */ /* 0x000fea000383ffff */
[----:B------:R-:W-:Y:S05]  /*86e0*/  BSYNC B0 ;  /* 0x0000000000007941 */ /* 0x000fea0003800000 */
.L_x_165:
[----:B------:R-:W-:-:S03]  /*86f0*/  UMOV UR4, 0xffffffff ;  /* 0xffffffff00047882 */ /* 0x000fc60000000000 */
[----:B------:R-:W-:Y:S05]  /*8700*/  BRA.DIV UR4, `(.L_x_177) ;  /* 0x0000001204787947 */ /* 0x000fea000b800000 */
[----:B------:R-:W-:-:S13]  /*8710*/  ELECT P6, URZ, PT ;  /* 0x00000000003f782f */ /* 0x000fda00038c0000 */
.L_x_215:
[----:B------:R-:W-:Y:S04]  /*8720*/  BSSY B0, `(.L_x_178) ;  /* 0x0000103000007945 */ /* 0x000fe80003800000 */
[----:B------:R-:W-:Y:S05]  /*8730*/  @!P6 BRA `(.L_x_179) ;  /* 0x000000100004e947 */ /* 0x000fea0003800000 */
[----:B------:R-:W-:-:S04]  /*8740*/  LOP3.LUT R18, R18, 0x2, RZ, 0xfc, !PT ;  /* 0x0000000212127812 */ /* 0x000fc800078efcff */
[----:B------:R-:W-:-:S13]  /*8750*/  ISETP.NE.AND P0, PT, R18, 0x3, PT ;  /* 0x000000031200780c */ /* 0x000fda0003f05270 */
[----:B------:R-:W-:Y:S05]  /*8760*/  @!P0 BRA `(.L_x_180) ;  /* 0x0000000000048947 */ /* 0x000fea0003800000 */
[----:B------:R-:W-:Y:S01]  /*8770*/  BPT.TRAP 0x1 ;  /* 0x000000040000795c */ /* 0x000fe20000300000 */
.L_x_180:
[----:B------:R-:W0:Y:S01]  /*8780*/  S2R R5, SR_CgaCtaId ;  /* 0x0000000000057919 */ /* 0x000e220000008800 */
[----:B------:R-:W-:Y:S02]  /*8790*/  MOV R0, 0x400 ;  /* 0x0000040000007802 */ /* 0x000fe40000000f00 */
[----:B------:R-:W-:Y:S02]  /*87a0*/  SHF.L.U32 R2, R3, 0x1f, RZ ;  /* 0x0000001f03027819 */ /* 0x000fe400000006ff */
[----:B0-----:R-:W-:-:S05]  /*87b0*/  LEA R5, R5, R0, 0x18 ;  /* 0x0000000005057211 */ /* 0x001fca00078ec0ff */
[----:B------:R-:W-:-:S04]  /*87c0*/  VIADD R5, R5, 0xe0 ;  /* 0x000000e005057836 */ /* 0x000fc80000000000 */
[C---:B------:R-:W-:Y:S02]  /*87d0*/  IMAD R7, R8.reuse, 0x8, R5 ;  /* 0x0000000808077824 */ /* 0x040fe400078e0205 */
[----:B------:R-:W-:Y:S02]  /*87e0*/  VIADD R8, R8, 0x1 ;  /* 0x0000000108087836 */ /* 0x000fe40000000000 */
[----:B------:R-:W0:Y:S03]  /*87f0*/  SYNCS.PHASECHK.TRANS64.TRYWAIT P0, [R7+URZ], R2 ;  /* 0x00000002070075a7 */ /* 0x000e26000800017f */
[----:B------:R-:W-:-:S04]  /*8800*/  ISETP.NE.AND P1, PT, R8, 0x1c, PT ;  /* 0x0000001c0800780c */ /* 0x000fc80003f25270 */
[----:B------:R-:W-:Y:S02]  /*8810*/  SEL R0, RZ, 0x1, P1 ;  /* 0x00000001ff007807 */ /* 0x000fe40000800000 */
[----:B------:R-:W-:Y:S02]  /*8820*/  SEL R8, R8, RZ, P1 ;  /* 0x000000ff08087207 */ /* 0x000fe40000800000 */
[----:B------:R-:W-:-:S03]  /*8830*/  LOP3.LUT R9, R3, R0, RZ, 0x3c, !PT ;  /* 0x0000000003097212 */ /* 0x000fc600078e3cff */
[----:B------:R-:W-:Y:S01]  /*8840*/  IMAD R6, R8, 0x8, R5 ;  /* 0x0000000808067824 */ /* 0x000fe200078e0205 */
[----:B------:R-:W-:Y:S01]  /*8850*/  SHF.L.U32 R3, R9, 0x1f, RZ ;  /* 0x0000001f09037819 */ /* 0x000fe200000006ff */
[----:B0-----:R-:W-:Y:S06]  /*8860*/  @!P0 BRA `(.L_x_181) ;  /* 0x0000001000408947 */ /* 0x001fec0003800000 */
.L_x_216:
[----:B------:R-:W1:Y:S01]  /*8870*/  SYNCS.PHASECHK.TRANS64.TRYWAIT P0, [R6+URZ], R3 ;  /* 0x00000003060075a7 */ /* 0x000e62000800017f */
[----:B------:R-:W-:-:S05]  /*8880*/  VIADD R0, R8, 0x1 ;  /* 0x0000000108007836 */ /* 0x000fca0000000000 */
[----:B------:R-:W-:-:S04]  /*8890*/  ISETP.NE.AND P1, PT, R0, 0x1c, PT ;  /* 0x0000001c0000780c */ /* 0x000fc80003f25270 */
[----:B0-----:R-:W-:Y:S02]  /*88a0*/  SEL R2, RZ, 0x1, P1 ;  /* 0x00000001ff027807 */ /* 0x001fe40000800000 */
[----:B------:R-:W-:Y:S02]  /*88b0*/  SEL R0, R0, RZ, P1 ;  /* 0x000000ff00007207 */ /* 0x000fe40000800000 */
[----:B------:R-:W-:-:S03]  /*88c0*/  LOP3.LUT R9, R9, R2, RZ, 0x3c, !PT ;  /* 0x0000000209097212 */ /* 0x000fc600078e3cff */
[----:B------:R-:W-:Y:S01]  /*88d0*/  IMAD R7, R0, 0x8, R5 ;  /* 0x0000000800077824 */ /* 0x000fe200078e0205 */
[----:B------:R-:W-:Y:S01]  /*88e0*/  SHF.L.U32 R4, R9, 0x1f, RZ ;  /* 0x0000001f09047819 */ /* 0x000fe200000006ff */
[----:B-1----:R-:W-:Y:S06]  /*88f0*/  @!P0 BRA `(.L_x_182) ;  /* 0x0000001000308947 */ /* 0x002fec0003800000 */
.L_x_217:
[----:B------:R-:W1:Y:S01]  /*8900*/  SYNCS.PHASECHK.TRANS64.TRYWAIT P0, [R7+URZ], R4 ;  /* 0x00000004070075a7 */ /* 0x000e62000800017f */
[----:B------:R-:W-:-:S05]  /*8910*/  VIADD R0, R0, 0x1 ;  /* 0x0000000100007836 */ /* 0x000fca0000000000 */
[----:B------:R-:W-:-:S04]  /*8920*/  ISETP.NE.AND P1, PT, R0, 0x1c, PT ;  /* 0x0000001c0000780c */ /* 0x000fc80003f25270 */
[----:B------:R-:W-:Y:S02]  /*8930*/  SEL R2, RZ, 0x1, P1 ;  /* 0x00000001ff027807 */ /* 0x000fe40000800000 */
[----:B------:R-:W-:Y:S02]  /*8940*/  SEL R0, R0, RZ, P1 ;  /* 0x000000ff00007207 */ /* 0x000fe40000800000 */
[----:B------:R-:W-:-:S03]  /*8950*/  LOP3.LUT R9, R9, R2, RZ, 0x3c, !PT ;  /* 0x0000000209097212 */ /* 0x000fc600078e3cff */
[----:B0-----:R-:W-:Y:S01]  /*8960*/  IMAD R6, R0, 0x8, R5 ;  /* 0x0000000800067824 */ /* 0x001fe200078e0205 */
[----:B------:R-:W-:Y:S01]  /*8970*/  SHF.L.U32 R3, R9, 0x1f, RZ ;  /* 0x0000001f09037819 */ /* 0x000fe200000006ff */
[----:B-1----:R-:W-:Y:S06]  /*8980*/  @!P0 BRA `(.L_x_183) ;  /* 0x0000001000208947 */ /* 0x002fec0003800000 */
.L_x_218:
        /* <DEDUP_REMOVED lines=9> */
.L_x_219:
        /* <DEDUP_REMOVED lines=9> */
.L_x_220:
        /* <DEDUP_REMOVED lines=9> */
.L_x_221:
        /* <DEDUP_REMOVED lines=9> */
.L_x_222:
        /* <DEDUP_REMOVED lines=9> */
.L_x_223:
        /* <DEDUP_REMOVED lines=9> */
.L_x_224:
        /* <DEDUP_REMOVED lines=9> */
.L_x_225:
        /* <DEDUP_REMOVED lines=9> */
.L_x_226:
        /* <DEDUP_REMOVED lines=9> */
.L_x_227:
        /* <DEDUP_REMOVED lines=9> */
.L_x_228:
        /* <DEDUP_REMOVED lines=9> */
.L_x_229:
        /* <DEDUP_REMOVED lines=9> */
.L_x_230:
        /* <DEDUP_REMOVED lines=9> */
.L_x_231:
        /* <DEDUP_REMOVED lines=9> */
.L_x_232:
        /* <DEDUP_REMOVED lines=9> */
.L_x_233:
        /* <DEDUP_REMOVED lines=9> */
.L_x_234:
        /* <DEDUP_REMOVED lines=9> */
.L_x_235:
        /* <DEDUP_REMOVED lines=9> */
.L_x_236:
        /* <DEDUP_REMOVED lines=9> */
.L_x_237:
        /* <DEDUP_REMOVED lines=9> */
.L_x_238:
        /* <DEDUP_REMOVED lines=9> */
.L_x_239:
        /* <DEDUP_REMOVED lines=9> */
.L_x_240:
        /* <DEDUP_REMOVED lines=9> */
.L_x_241:
[----:B------:R-:W1:Y:S01]  /*9680*/  SYNCS.PHASECHK.TRANS64.TRYWAIT P0, [R7+URZ], R4 ;  /* 0x00000004070075a7 */ /* 0x000e62000800017f */
[----:B------:R-:W-:-:S05]  /*9690*/  VIADD R0, R0, 0x1 ;  /* 0x0000000100007836 */ /* 0x000fca0000000000 */
[----:B------:R-:W-:-:S04]  /*96a0*/  ISETP.NE.AND P1, PT, R0, 0x1c, PT ;  /* 0x0000001c0000780c */ /* 0x000fc80003f25270 */
[----:B------:R-:W-:Y:S02]  /*96b0*/  SEL R2, RZ, 0x1, P1 ;  /* 0x00000001ff027807 */ /* 0x000fe40000800000 */
[----:B------:R-:W-:Y:S02]  /*96c0*/  SEL R0, R0, RZ, P1 ;  /* 0x000000ff00007207 */ /* 0x000fe40000800000 */
[----:B------:R-:W-:Y:S01]  /*96d0*/  LOP3.LUT R2, R9, R2, RZ, 0x3c, !PT ;  /* 0x0000000209027212 */ /* 0x000fe200078e3cff */
[----:B-1----:R-:W-:Y:S06]  /*96e0*/  @!P0 BRA `(.L_x_207) ;  /* 0x0000000800a88947 */ /* 0x002fec0003800000 */
.L_x_242:
[----:B------:R-:W-:Y:S01]  /*96f0*/  IMAD R5, R0, 0x8, R5 ;  /* 0x0000000800057824 */ /* 0x000fe200078e0205 */
[----:B------:R-:W-:-:S07]  /*9700*/  SHF.L.U32 R0, R2, 0x1f, RZ ;  /* 0x0000001f02007819 */ /* 0x000fce00000006ff */
.L_x_208:
[----:B--2---:R2:W3:Y:S02]  /*9710*/  SYNCS.PHASECHK.TRANS64.TRYWAIT P0, [R5+URZ], R0 ;  /* 0x00000000050075a7 */ /* 0x0044e4000800017f */
[----:B---3--:R-:W-:Y:S05]  /*9720*/  @!P0 NANOSLEEP.SYNCS 0x989680 ;  /* 0x009896800000895d */ /* 0x008fea0003900000 */
[----:B------:R-:W3:Y:S02]  /*9730*/  @!P0 SYNCS.PHASECHK.TRANS64 P0, [R5+URZ], R0 ;  /* 0x00000000050085a7 */ /* 0x000ee4000800007f */
[----:B---3--:R-:W-:Y:S05]  /*9740*/  @!P0 BRA `(.L_x_208) ;  /* 0xfffffffc00f08947 */ /* 0x008fea000383ffff */
.L_x_179:
[----:B------:R-:W-:Y:S05]  /*9750*/  BSYNC B0 ;  /* 0x0000000000007941 */ /* 0x000fea0003800000 */
.L_x_178:
[----:B------:R-:W-:Y:S05]  /*9760*/  EXIT ;  /* 0x000000000000794d */ /* 0x000fea0003800000 */
.L_x_22:
[----:B-1----:R1:W2:Y:S02]  /*9770*/  SYNCS.PHASECHK.TRANS64.TRYWAIT P1, [R3+URZ], R0 ;  /* 0x00000000030075a7 */ /* 0x0022a4000802017f */
[----:B--2---:R-:W-:Y:S05]  /*9780*/  @!P1 NANOSLEEP.SYNCS 0x989680 ;  /* 0x009896800000995d */ /* 0x004fea0003900000 */
[----:B------:R-:W2:Y:S02]  /*9790*/  @!P1 SYNCS.PHASECHK.TRANS64 P1, [R3+URZ], R0 ;  /* 0x00000000030095a7 */ /* 0x000ea4000802007f */
[----:B--2---:R-:W-:Y:S05]  /*97a0*/  @!P1 BRA `(.L_x_22) ;  /* 0xfffffffc00f09947 */ /* 0x004fea000383ffff */
[----:B------:R-:W-:Y:S05]  /*97b0*/  BRA `(.L_x_21) ;  /* 0xffffff8000c07947 */ /* 0x000fea000383ffff */
.L_x_27:
[----:B-1----:R-:W-:-:S04]  /*97c0*/  IMAD.U32 R5, RZ, RZ, UR4 ;  /* 0x00000004ff057e24 */ /* 0x002fc8000f8e00ff */
[----:B------:R1:W2:Y:S03]  /*97d0*/  SYNCS.PHASECHK.TRANS64.TRYWAIT P1, [R5+URZ], R4 ;  /* 0x00000004050075a7 */ /* 0x0002a6000802017f */
[----:B--2---:R-:W-:Y:S05]  /*97e0*/  @!P1 NANOSLEEP.SYNCS 0x989680 ;  /* 0x009896800000995d */ /* 0x004fea0003900000 */
[----:B------:R-:W2:Y:S02]  /*97f0*/  @!P1 SYNCS.PHASECHK.TRANS64 P1, [R5+URZ], R4 ;  /* 0x00000004050095a7 */ /* 0x000ea4000802007f */
[----:B--2---:R-:W-:Y:S05]  /*9800*/  @!P1 BRA `(.L_x_27) ;  /* 0xfffffffc00ec9947 */ /* 0x004fea000383ffff */
[----:B------:R-:W-:Y:S05]  /*9810*/  BRA `(.L_x_26) ;  /* 0xffffff84003c7947 */ /* 0x000fea000383ffff */
.L_x_166:
[----:B------:R-:W-:Y:S01]  /*9820*/  BSSY B1, `(.L_x_209) ;  /* 0x0000006000017945 */ /* 0x000fe20003800000 */
[----:B------:R-:W-:-:S07]  /*9830*/  IMAD.MOV.U32 R15, RZ, RZ, -0x1 ;  /* 0xffffffffff0f7424 */ /* 0x000fce00078e00ff */
[----:B------:R-:W-:Y:S05]  /*9840*/  WARPSYNC.COLLECTIVE R15, `(.L_x_210) ;  /* 0x000000000f0c7348 */ /* 0x000fea0003c00000 */
[----:B------:R-:W-:Y:S02]  /*9850*/  ELECT P6, UR62, PT ;  /* 0x00000000003e782f */ /* 0x000fe400038c0000 */
[----:B------:R-:W-:Y:S01]  /*9860*/  MOV R14, UR62 ;  /* 0x0000003e000e7c02 */ /* 0x000fe20008000f00 */
[----:B------:R-:W-:Y:S10]  /*9870*/  ENDCOLLECTIVE ;  /* 0x000000000000791b */ /* 0x000ff40003800000 */
.L_x_210:
[----:B------:R-:W-:Y:S05]  /*9880*/  BSYNC B1 ;  /* 0x0000000000017941 */ /* 0x000fea0003800000 */
.L_x_209:
[----:B------:R-:W-:Y:S05]  /*9890*/  BRA `(.L_x_211) ;  /* 0xffffffe000dc7947 */ /* 0x000fea000383ffff */
.L_x_169:
[----:B-1----:R1:W2:Y:S02]  /*98a0*/  SYNCS.PHASECHK.TRANS64.TRYWAIT P0, [R23+URZ+0xe0], R14 ;  /* 0x0000e00e170075a7 */ /* 0x0022a4000800017f */
[----:B--2---:R-:W-:Y:S05]  /*98b0*/  @!P0 NANOSLEEP.SYNCS 0x989680 ;  /* 0x009896800000895d */ /* 0x004fea0003900000 */
[----:B------:R-:W2:Y:S02]  /*98c0*/  @!P0 SYNCS.PHASECHK.TRANS64 P0, [R23+URZ+0xe0], R14 ;  /* 0x0000e00e170085a7 */ /* 0x000ea4000800007f */
[----:B--2---:R-:W-:Y:S05]  /*98d0*/  @!P0 BRA `(.L_x_169) ;  /* 0xfffffffc00f08947 */ /* 0x004fea000383ffff */
[----:B------:R-:W-:Y:S05]  /*98e0*/  BRA `(.L_x_212) ;  /* 0xffffffe400147947 */ /* 0x000fea000383ffff */
.L_x_177:
[----:B------:R-:W-:Y:S01]  /*98f0*/  BSSY B0, `(.L_x_213) ;  /* 0x0000006000007945 */ /* 0x000fe20003800000 */
[----:B------:R-:W-:-:S07]  /*9900*/  IMAD.MOV.U32 R15, RZ, RZ, -0x1 ;  /* 0xffffffffff0f7424 */ /* 0x000fce00078e00ff */
[----:B------:R-:W-:Y:S05]  /*9910*/  WARPSYNC.COLLECTIVE R15, `(.L_x_214) ;  /* 0x000000000f0c7348 */ /* 0x000fea0003c00000 */
[----:B------:R-:W-:Y:S02]  /*9920*/  ELECT P6, UR62, PT ;  /* 0x00000000003e782f */ /* 0x000fe400038c0000 */
[----:B------:R-:W-:Y:S01]  /*9930*/  MOV R14, UR62 ;  /* 0x0000003e000e7c02 */ /* 0x000fe20008000f00 */
[----:B------:R-:W-:Y:S10]  /*9940*/  ENDCOLLECTIVE ;  /* 0x000000000000791b */ /* 0x000ff40003800000 */
.L_x_214:
[----:B------:R-:W-:Y:S05]  /*9950*/  BSYNC B0 ;  /* 0x0000000000007941 */ /* 0x000fea0003800000 */
.L_x_213:
[----:B------:R-:W-:Y:S05]  /*9960*/  BRA `(.L_x_215) ;  /* 0xffffffec006c7947 */ /* 0x000fea000383ffff */
.L_x_181:
[----:B0-----:R0:W1:Y:S02]  /*9970*/  SYNCS.PHASECHK.TRANS64.TRYWAIT P0, [R7+URZ], R2 ;  /* 0x00000002070075a7 */ /* 0x001064000800017f */
[----:B-1----:R-:W-:Y:S05]  /*9980*/  @!P0 NANOSLEEP.SYNCS 0x989680 ;  /* 0x009896800000895d */ /* 0x002fea0003900000 */
[----:B------:R-:W1:Y:S02]  /*9990*/  @!P0 SYNCS.PHASECHK.TRANS64 P0, [R7+URZ], R2 ;  /* 0x00000002070085a7 */ /* 0x000e64000800007f */
[----:B-1----:R-:W-:Y:S05]  /*99a0*/  @!P0 BRA `(.L_x_181) ;  /* 0xfffffffc00f08947 */ /* 0x002fea000383ffff */
[----:B------:R-:W-:Y:S05]  /*99b0*/  BRA `(.L_x_216) ;  /* 0xffffffec00ac7947 */ /* 0x000fea000383ffff */
.L_x_182:
[----:B0-----:R0:W1:Y:S02]  /*99c0*/  SYNCS.PHASECHK.TRANS64.TRYWAIT P0, [R6+URZ], R3 ;  /* 0x00000003060075a7 */ /* 0x001064000800017f */
[----:B-1----:R-:W-:Y:S05]  /*99d0*/  @!P0 NANOSLEEP.SYNCS 0x989680 ;  /* 0x009896800000895d */ /* 0x002fea0003900000 */
[----:B------:R-:W1:Y:S02]  /*99e0*/  @!P0 SYNCS.PHASECHK.TRANS64 P0, [R6+URZ], R3 ;  /* 0x00000003060085a7 */ /* 0x000e64000800007f */
[----:B-1----:R-:W-:Y:S05]  /*99f0*/  @!P0 BRA `(.L_x_182) ;  /* 0xfffffffc00f08947 */ /* 0x002fea000383ffff */
[----:B------:R-:W-:Y:S05]  /*9a00*/  BRA `(.L_x_217) ;  /* 0xffffffec00bc7947 */ /* 0x000fea000383ffff */
.L_x_183:
[----:B0-----:R0:W1:Y:S02]  /*9a10*/  SYNCS.PHASECHK.TRANS64.TRYWAIT P0, [R7+URZ], R4 ;  /* 0x00000004070075a7 */ /* 0x001064000800017f */
[----:B-1----:R-:W-:Y:S05]  /*9a20*/  @!P0 NANOSLEEP.SYNCS 0x989680 ;  /* 0x009896800000895d */ /* 0x002fea0003900000 */
[----:B------:R-:W1:Y:S02]  /*9a30*/  @!P0 SYNCS.PHASECHK.TRANS64 P0, [R7+URZ], R4 ;  /* 0x00000004070085a7 */ /* 0x000e64000800007f */
[----:B-1----:R-:W-:Y:S05]  /*9a40*/  @!P0 BRA `(.L_x_183) ;  /* 0xfffffffc00f08947 */ /* 0x002fea000383ffff */
[----:B------:R-:W-:Y:S05]  /*9a50*/  BRA `(.L_x_218) ;  /* 0xffffffec00cc7947 */ /* 0x000fea000383ffff */
.L_x_184:
[----:B0-----:R0:W1:Y:S02]  /*9a60*/  SYNCS.PHASECHK.TRANS64.TRYWAIT P0, [R6+URZ], R3 ;  /* 0x00000003060075a7 */ /* 0x001064000800017f */
[----:B-1----:R-:W-:Y:S05]  /*9a70*/  @!P0 NANOSLEEP.SYNCS 0x989680 ;  /* 0x009896800000895d */ /* 0x002fea0003900000 */
[----:B------:R-:W1:Y:S02]  /*9a80*/  @!P0 SYNCS.PHASECHK.TRANS64 P0, [R6+URZ], R3 ;  /* 0x00000003060085a7 */ /* 0x000e64000800007f */
[----:B-1----:R-:W-:Y:S05]  /*9a90*/  @!P0 BRA `(.L_x_184) ;  /* 0xfffffffc00f08947 */ /* 0x002fea000383ffff */
[----:B------:R-:W-:Y:S05]  /*9aa0*/  BRA `(.L_x_219) ;  /* 0xffffffec00dc7947 */ /* 0x000fea000383ffff */
.L_x_185:
[----:B0-----:R0:W1:Y:S02]  /*9ab0*/  SYNCS.PHASECHK.TRANS64.TRYWAIT P0, [R7+URZ], R4 ;  /* 0x00000004070075a7 */ /* 0x001064000800017f */
[----:B-1----:R-:W-:Y:S05]  /*9ac0*/  @!P0 NANOSLEEP.SYNCS 0x989680 ;  /* 0x009896800000895d */ /* 0x002fea0003900000 */
[----:B------:R-:W1:Y:S02]  /*9ad0*/  @!P0 SYNCS.PHASECHK.TRANS64 P0, [R7+URZ], R4 ;  /* 0x00000004070085a7 */ /* 0x000e64000800007f */
[----:B-1----:R-:W-:Y:S05]  /*9ae0*/  @!P0 BRA `(.L_x_185) ;  /* 0xfffffffc00f08947 */ /* 0x002fea000383ffff */
[----:B------:R-:W-:Y:S05]  /*9af0*/  BRA `(.L_x_220) ;  /* 0xffffffec00ec7947 */ /* 0x000fea000383ffff */
.L_x_186:
[----:B0-----:R0:W1:Y:S02]  /*9b00*/  SYNCS.PHASECHK.TRANS64.TRYWAIT P0, [R6+URZ], R3 ;  /* 0x00000003060075a7 */ /* 0x001064000800017f */
[----:B-1----:R-:W-:Y:S05]  /*9b10*/  @!P0 NANOSLEEP.SYNCS 0x989680 ;  /* 0x009896800000895d */ /* 0x002fea0003900000 */
[----:B------:R-:W1:Y:S02]  /*9b20*/  @!P0 SYNCS.PHASECHK.TRANS64 P0, [R6+URZ], R3 ;  /* 0x00000003060085a7 */ /* 0x000e64000800007f */
[----:B-1----:R-:W-:Y:S05]  /*9b30*/  @!P0 BRA `(.L_x_186) ;  /* 0xfffffffc00f08947 */ /* 0x002fea000383ffff */
[----:B------:R-:W-:Y:S05]  /*9b40*/  BRA `(.L_x_221) ;  /* 0xffffffec00fc7947 */ /* 0x000fea000383ffff */
.L_x_187:
[----:B0-----:R0:W1:Y:S02]  /*9b50*/  SYNCS.PHASECHK.TRANS64.TRYWAIT P0, [R7+URZ], R4 ;  /* 0x00000004070075a7 */ /* 0x001064000800017f */
[----:B-1----:R-:W-:Y:S05]  /*9b60*/  @!P0 NANOSLEEP.SYNCS 0x989680 ;  /* 0x009896800000895d */ /* 0x002fea0003900000 */
[----:B------:R-:W1:Y:S02]  /*9b70*/  @!P0 SYNCS.PHASECHK.TRANS64 P0, [R7+URZ], R4 ;  /* 0x00000004070085a7 */ /* 0x000e64000800007f */
[----:B-1----:R-:W-:Y:S05]  /*9b80*/  @!P0 BRA `(.L_x_187) ;  /* 0xfffffffc00f08947 */ /* 0x002fea000383ffff */
[----:B------:R-:W-:Y:S05]  /*9b90*/  BRA `(.L_x_222) ;  /* 0xfffffff0000c7947 */ /* 0x000fea000383ffff */
.L_x_188:
[----:B0-----:R0:W1:Y:S02]  /*9ba0*/  SYNCS.PHASECHK.TRANS64.TRYWAIT P0, [R6+URZ], R3 ;  /* 0x00000003060075a7 */ /* 0x001064000800017f */
[----:B-1----:R-:W-:Y:S05]  /*9bb0*/  @!P0 NANOSLEEP.SYNCS 0x989680 ;  /* 0x009896800000895d */ /* 0x002fea0003900000 */
[----:B------:R-:W1:Y:S02]  /*9bc0*/  @!P0 SYNCS.PHASECHK.TRANS64 P0, [R6+URZ], R3 ;  /* 0x00000003060085a7 */ /* 0x000e64000800007f */
[----:B-1----:R-:W-:Y:S05]  /*9bd0*/  @!P0 BRA `(.L_x_188) ;  /* 0xfffffffc00f08947 */ /* 0x002fea000383ffff */
[----:B------:R-:W-:Y:S05]  /*9be0*/  BRA `(.L_x_223) ;  /* 0xfffffff0001c7947 */ /* 0x000fea000383ffff */
.L_x_189:
[----:B0-----:R0:W1:Y:S02]  /*9bf0*/  SYNCS.PHASECHK.TRANS64.TRYWAIT P0, [R7+URZ], R4 ;  /* 0x00000004070075a7 */ /* 0x001064000800017f */
[----:B-1----:R-:W-:Y:S05]  /*9c00*/  @!P0 NANOSLEEP.SYNCS 0x989680 ;  /* 0x009896800000895d */ /* 0x002fea0003900000 */
[----:B------:R-:W1:Y:S02]  /*9c10*/  @!P0 SYNCS.PHASECHK.TRANS64 P0, [R7+URZ], R4 ;  /* 0x00000004070085a7 */ /* 0x000e64000800007f */
[----:B-1----:R-:W-:Y:S05]  /*9c20*/  @!P0 BRA `(.L_x_189) ;  /* 0xfffffffc00f08947 */ /* 0x002fea000383ffff */
[----:B------:R-:W-:Y:S05]  /*9c30*/  BRA `(.L_x_224) ;  /* 0xfffffff0002c7947 */ /* 0x000fea000383ffff */
.L_x_190:
[----:B0-----:R0:W1:Y:S02]  /*9c40*/  SYNCS.PHASECHK.TRANS64.TRYWAIT P0, [R6+URZ], R3 ;  /* 0x00000003060075a7 */ /* 0x001064000800017f */
[----:B-1----:R-:W-:Y:S05]  /*9c50*/  @!P0 NANOSLEEP.SYNCS 0x989680 ;  /* 0x009896800000895d */ /* 0x002fea0003900000 */
[----:B------:R-:W1:Y:S02]  /*9c60*/  @!P0 SYNCS.PHASECHK.TRANS64 P0, [R6+URZ], R3 ;  /* 0x00000003060085a7 */ /* 0x000e64000800007f */
[----:B-1----:R-:W-:Y:S05]  /*9c70*/  @!P0 BRA `(.L_x_190) ;  /* 0xfffffffc00f08947 */ /* 0x002fea000383ffff */
[----:B------:R-:W-:Y:S05]  /*9c80*/  BRA `(.L_x_225) ;  /* 0xfffffff0003c7947 */ /* 0x000fea000383ffff */
.L_x_191:
[----:B0-----:R0:W1:Y:S02]  /*9c90*/  SYNCS.PHASECHK.TRANS64.TRYWAIT P0, [R7+URZ], R4 ;  /* 0x00000004070075a7 */ /* 0x001064000800017f */
[----:B-1----:R-:W-:Y:S05]  /*9ca0*/  @!P0 NANOSLEEP.SYNCS 0x989680 ;  /* 0x009896800000895d */ /* 0x002fea0003900000 */
[----:B------:R-:W1:Y:S02]  /*9cb0*/  @!P0 SYNCS.PHASECHK.TRANS64 P0, [R7+URZ], R4 ;  /* 0x00000004070085a7 */ /* 0x000e64000800007f */
[----:B-1----:R-:W-:Y:S05]  /*9cc0*/  @!P0 BRA `(.L_x_191) ;  /* 0xfffffffc00f08947 */ /* 0x002fea000383ffff */
[----:B------:R-:W-:Y:S05]  /*9cd0*/  BRA `(.L_x_226) ;  /* 0xfffffff0004c7947 */ /* 0x000fea000383ffff */
.L_x_192:
[----:B0-----:R0:W1:Y:S02]  /*9ce0*/  SYNCS.PHASECHK.TRANS64.TRYWAIT P0, [R6+URZ], R3 ;  /* 0x00000003060075a7 */ /* 0x001064000800017f */
[----:B-1----:R-:W-:Y:S05]  /*9cf0*/  @!P0 NANOSLEEP.SYNCS 0x989680 ;  /* 0x009896800000895d */ /* 0x002fea0003900000 */
[----:B------:R-:W1:Y:S02]  /*9d00*/  @!P0 SYNCS.PHASECHK.TRANS64 P0, [R6+URZ], R3 ;  /* 0x00000003060085a7 */ /* 0x000e64000800007f */
[----:B-1----:R-:W-:Y:S05]  /*9d10*/  @!P0 BRA `(.L_x_192) ;  /* 0xfffffffc00f08947 */ /* 0x002fea000383ffff */
[----:B------:R-:W-:Y:S05]  /*9d20*/  BRA `(.L_x_227) ;  /* 0xfffffff0005c7947 */ /* 0x000fea000383ffff */
.L_x_193:
[----:B0-----:R0:W1:Y:S02]  /*9d30*/  SYNCS.PHASECHK.TRANS64.TRYWAIT P0, [R7+URZ], R4 ;  /* 0x00000004070075a7 */ /* 0x001064000800017f */
[----:B-1----:R-:W-:Y:S05]  /*9d40*/  @!P0 NANOSLEEP.SYNCS 0x989680 ;  /* 0x009896800000895d */ /* 0x002fea0003900000 */
[----:B------:R-:W1:Y:S02]  /*9d50*/  @!P0 SYNCS.PHASECHK.TRANS64 P0, [R7+URZ], R4 ;  /* 0x00000004070085a7 */ /* 0x000e64000800007f */
[----:B-1----:R-:W-:Y:S05]  /*9d60*/  @!P0 BRA `(.L_x_193) ;  /* 0xfffffffc00f08947 */ /* 0x002fea000383ffff */
[----:B------:R-:W-:Y:S05]  /*9d70*/  BRA `(.L_x_228) ;  /* 0xfffffff0006c7947 */ /* 0x000fea000383ffff */
.L_x_194:
[----:B0-----:R0:W1:Y:S02]  /*9d80*/  SYNCS.PHASECHK.TRANS64.TRYWAIT P0, [R6+URZ], R3 ;  /* 0x00000003060075a7 */ /* 0x001064000800017f */
[----:B-1----:R-:W-:Y:S05]  /*9d90*/  @!P0 NANOSLEEP.SYNCS 0x989680 ;  /* 0x009896800000895d */ /* 0x002fea0003900000 */
[----:B------:R-:W1:Y:S02]  /*9da0*/  @!P0 SYNCS.PHASECHK.TRANS64 P0, [R6+URZ], R3 ;  /* 0x00000003060085a7 */ /* 0x000e64000800007f */
[----:B-1----:R-:W-:Y:S05]  /*9db0*/  @!P0 BRA `(.L_x_194) ;  /* 0xfffffffc00f08947 */ /* 0x002fea000383ffff */
[----:B------:R-:W-:Y:S05]  /*9dc0*/  BRA `(.L_x_229) ;  /* 0xfffffff0007c7947 */ /* 0x000fea000383ffff */
.L_x_195:
[----:B0-----:R0:W1:Y:S02]  /*9dd0*/  SYNCS.PHASECHK.TRANS64.TRYWAIT P0, [R7+URZ], R4 ;  /* 0x00000004070075a7 */ /* 0x001064000800017f */
[----:B-1----:R-:W-:Y:S05]  /*9de0*/  @!P0 NANOSLEEP.SYNCS 0x989680 ;  /* 0x009896800000895d */ /* 0x002fea0003900000 */
[----:B------:R-:W1:Y:S02]  /*9df0*/  @!P0 SYNCS.PHASECHK.TRANS64 P0, [R7+URZ], R4 ;  /* 0x00000004070085a7 */ /* 0x000e64000800007f */
[----:B-1----:R-:W-:Y:S05]  /*9e00*/  @!P0 BRA `(.L_x_195) ;  /* 0xfffffffc00f08947 */ /* 0x002fea000383ffff */
[----:B------:R-:W-:Y:S05]  /*9e10*/  BRA `(.L_x_230) ;  /* 0xfffffff0008c7947 */ /* 0x000fea000383ffff */
.L_x_196:
[----:B0-----:R0:W1:Y:S02]  /*9e20*/  SYNCS.PHASECHK.TRANS64.TRYWAIT P0, [R6+URZ], R3 ;  /* 0x00000003060075a7 */ /* 0x001064000800017f */
[----:B-1----:R-:W-:Y:S05]  /*9e30*/  @!P0 NANOSLEEP.SYNCS 0x989680 ;  /* 0x009896800000895d */ /* 0x002fea0003900000 */
[----:B------:R-:W1:Y:S02]  /*9e40*/  @!P0 SYNCS.PHASECHK.TRANS64 P0, [R6+URZ], R3 ;  /* 0x00000003060085a7 */ /* 0x000e64000800007f */
[----:B-1----:R-:W-:Y:S05]  /*9e50*/  @!P0 BRA `(.L_x_196) ;  /* 0xfffffffc00f08947 */ /* 0x002fea000383ffff */
[----:B------:R-:W-:Y:S05]  /*9e60*/  BRA `(.L_x_231) ;  /* 0xfffffff0009c7947 */ /* 0x000fea000383ffff */
.L_x_197:
[----:B0-----:R0:W1:Y:S02]  /*9e70*/  SYNCS.PHASECHK.TRANS64.TRYWAIT P0, [R7+URZ], R4 ;  /* 0x00000004070075a7 */ /* 0x001064000800017f */
[----:B-1----:R-:W-:Y:S05]  /*9e80*/  @!P0 NANOSLEEP.SYNCS 0x989680 ;  /* 0x009896800000895d */ /* 0x002fea0003900000 */
[----:B------:R-:W1:Y:S02]  /*9e90*/  @!P0 SYNCS.PHASECHK.TRANS64 P0, [R7+URZ], R4 ;  /* 0x00000004070085a7 */ /* 0x000e64000800007f */
[----:B-1----:R-:W-:Y:S05]  /*9ea0*/  @!P0 BRA `(.L_x_197) ;  /* 0xfffffffc00f08947 */ /* 0x002fea000383ffff */
[----:B------:R-:W-:Y:S05]  /*9eb0*/  BRA `(.L_x_232) ;  /* 0xfffffff000ac7947 */ /* 0x000fea000383ffff */
.L_x_198:
[----:B0-----:R0:W1:Y:S02]  /*9ec0*/  SYNCS.PHASECHK.TRANS64.TRYWAIT P0, [R6+URZ], R3 ;  /* 0x00000003060075a7 */ /* 0x001064000800017f */
[----:B-1----:R-:W-:Y:S05]  /*9ed0*/  @!P0 NANOSLEEP.SYNCS 0x989680 ;  /* 0x009896800000895d */ /* 0x002fea0003900000 */
[----:B------:R-:W1:Y:S02]  /*9ee0*/  @!P0 SYNCS.PHASECHK.TRANS64 P0, [R6+URZ], R3 ;  /* 0x00000003060085a7 */ /* 0x000e64000800007f */
[----:B-1----:R-:W-:Y:S05]  /*9ef0*/  @!P0 BRA `(.L_x_198) ;  /* 0xfffffffc00f08947 */ /* 0x002fea000383ffff */
[----:B------:R-:W-:Y:S05]  /*9f00*/  BRA `(.L_x_233) ;  /* 0xfffffff000bc7947 */ /* 0x000fea000383ffff */
.L_x_199:
[----:B0-----:R0:W1:Y:S02]  /*9f10*/  SYNCS.PHASECHK.TRANS64.TRYWAIT P0, [R7+URZ], R4 ;  /* 0x00000004070075a7 */ /* 0x001064000800017f */
[----:B-1----:R-:W-:Y:S05]  /*9f20*/  @!P0 NANOSLEEP.SYNCS 0x989680 ;  /* 0x009896800000895d */ /* 0x002fea0003900000 */
[----:B------:R-:W1:Y:S02]  /*9f30*/  @!P0 SYNCS.PHASECHK.TRANS64 P0, [R7+URZ], R4 ;  /* 0x00000004070085a7 */ /* 0x000e64000800007f */
[----:B-1----:R-:W-:Y:S05]  /*9f40*/  @!P0 BRA `(.L_x_199) ;  /* 0xfffffffc00f08947 */ /* 0x002fea000383ffff */
[----:B------:R-:W-:Y:S05]  /*9f50*/  BRA `(.L_x_234) ;  /* 0xfffffff000cc7947 */ /* 0x000fea000383ffff */
.L_x_200:
[----:B0-----:R0:W1:Y:S02]  /*9f60*/  SYNCS.PHASECHK.TRANS64.TRYWAIT P0, [R6+URZ], R3 ;  /* 0x00000003060075a7 */ /* 0x001064000800017f */
[----:B-1----:R-:W-:Y:S05]  /*9f70*/  @!P0 NANOSLEEP.SYNCS 0x989680 ;  /* 0x009896800000895d */ /* 0x002fea0003900000 */
[----:B------:R-:W1:Y:S02]  /*9f80*/  @!P0 SYNCS.PHASECHK.TRANS64 P0, [R6+URZ], R3 ;  /* 0x00000003060085a7 */ /* 0x000e64000800007f */
[----:B-1----:R-:W-:Y:S05]  /*9f90*/  @!P0 BRA `(.L_x_200) ;  /* 0xfffffffc00f08947 */ /* 0x002fea000383ffff */
[----:B------:R-:W-:Y:S05]  /*9fa0*/  BRA `(.L_x_235) ;  /* 0xfffffff000dc7947 */ /* 0x000fea000383ffff */
.L_x_201:
[----:B0-----:R0:W1:Y:S02]  /*9fb0*/  SYNCS.PHASECHK.TRANS64.TRYWAIT P0, [R7+URZ], R4 ;  /* 0x00000004070075a7 */ /* 0x001064000800017f */
[----:B-1----:R-:W-:Y:S05]  /*9fc0*/  @!P0 NANOSLEEP.SYNCS 0x989680 ;  /* 0x009896800000895d */ /* 0x002fea0003900000 */
[----:B------:R-:W1:Y:S02]  /*9fd0*/  @!P0 SYNCS.PHASECHK.TRANS64 P0, [R7+URZ], R4 ;  /* 0x00000004070085a7 */ /* 0x000e64000800007f */
[----:B-1----:R-:W-:Y:S05]  /*9fe0*/  @!P0 BRA `(.L_x_201) ;  /* 0xfffffffc00f08947 */ /* 0x002fea000383ffff */
[----:B------:R-:W-:Y:S05]  /*9ff0*/  BRA `(.L_x_236) ;  /* 0xfffffff000ec7947 */ /* 0x000fea000383ffff */
.L_x_202:
[----:B0-----:R0:W1:Y:S02]  /*a000*/  SYNCS.PHASECHK.TRANS64.TRYWAIT P0, [R6+URZ], R3 ;  /* 0x00000003060075a7 */ /* 0x001064000800017f */
[----:B-1----:R-:W-:Y:S05]  /*a010*/  @!P0 NANOSLEEP.SYNCS 0x989680 ;  /* 0x009896800000895d */ /* 0x002fea0003900000 */
[----:B------:R-:W1:Y:S02]  /*a020*/  @!P0 SYNCS.PHASECHK.TRANS64 P0, [R6+URZ], R3 ;  /* 0x00000003060085a7 */ /* 0x000e64000800007f */
[----:B-1----:R-:W-:Y:S05]  /*a030*/  @!P0 BRA `(.L_x_202) ;  /* 0xfffffffc00f08947 */ /* 0x002fea000383ffff */
[----:B------:R-:W-:Y:S05]  /*a040*/  BRA `(.L_x_237) ;  /* 0xfffffff000fc7947 */ /* 0x000fea000383ffff */
.L_x_203:
[----:B0-----:R0:W1:Y:S02]  /*a050*/  SYNCS.PHASECHK.TRANS64.TRYWAIT P0, [R7+URZ], R4 ;  /* 0x00000004070075a7 */ /* 0x001064000800017f */
[----:B-1----:R-:W-:Y:S05]  /*a060*/  @!P0 NANOSLEEP.SYNCS 0x989680 ;  /* 0x009896800000895d */ /* 0x002fea0003900000 */
[----:B------:R-:W1:Y:S02]  /*a070*/  @!P0 SYNCS.PHASECHK.TRANS64 P0, [R7+URZ], R4 ;  /* 0x00000004070085a7 */ /* 0x000e64000800007f */
[----:B-1----:R-:W-:Y:S05]  /*a080*/  @!P0 BRA `(.L_x_203) ;  /* 0xfffffffc00f08947 */ /* 0x002fea000383ffff */
[----:B------:R-:W-:Y:S05]  /*a090*/  BRA `(.L_x_238) ;  /* 0xfffffff4000c7947 */ /* 0x000fea000383ffff */
.L_x_204:
[----:B0-----:R0:W1:Y:S02]  /*a0a0*/  SYNCS.PHASECHK.TRANS64.TRYWAIT P0, [R6+URZ], R3 ;  /* 0x00000003060075a7 */ /* 0x001064000800017f */
[----:B-1----:R-:W-:Y:S05]  /*a0b0*/  @!P0 NANOSLEEP.SYNCS 0x989680 ;  /* 0x009896800000895d */ /* 0x002fea0003900000 */
[----:B------:R-:W1:Y:S02]  /*a0c0*/  @!P0 SYNCS.PHASECHK.TRANS64 P0, [R6+URZ], R3 ;  /* 0x00000003060085a7 */ /* 0x000e64000800007f */
[----:B-1----:R-:W-:Y:S05]  /*a0d0*/  @!P0 BRA `(.L_x_204) ;  /* 0xfffffffc00f08947 */ /* 0x002fea000383ffff */
[----:B------:R-:W-:Y:S05]  /*a0e0*/  BRA `(.L_x_239) ;  /* 0xfffffff4001c7947 */ /* 0x000fea000383ffff */
.L_x_205:
[----:B0-----:R0:W1:Y:S02]  /*a0f0*/  SYNCS.PHASECHK.TRANS64.TRYWAIT P0, [R7+URZ], R4 ;  /* 0x00000004070075a7 */ /* 0x001064000800017f */
[----:B-1----:R-:W-:Y:S05]  /*a100*/  @!P0 NANOSLEEP.SYNCS 0x989680 ;  /* 0x009896800000895d */ /* 0x002fea0003900000 */
[----:B------:R-:W1:Y:S02]  /*a110*/  @!P0 SYNCS.PHASECHK.TRANS64 P0, [R7+URZ], R4 ;  /* 0x00000004070085a7 */ /* 0x000e64000800007f */
[----:B-1----:R-:W-:Y:S05]  /*a120*/  @!P0 BRA `(.L_x_205) ;  /* 0xfffffffc00f08947 */ /* 0x002fea000383ffff */
[----:B------:R-:W-:Y:S05]  /*a130*/  BRA `(.L_x_240) ;  /* 0xfffffff4002c7947 */ /* 0x000fea000383ffff */
.L_x_206:
[----:B0-----:R0:W1:Y:S02]  /*a140*/  SYNCS.PHASECHK.TRANS64.TRYWAIT P0, [R6+URZ], R3 ;  /* 0x00000003060075a7 */ /* 0x001064000800017f */
[----:B-1----:R-:W-:Y:S05]  /*a150*/  @!P0 NANOSLEEP.SYNCS 0x989680 ;  /* 0x009896800000895d */ /* 0x002fea0003900000 */
[----:B------:R-:W1:Y:S02]  /*a160*/  @!P0 SYNCS.PHASECHK.TRANS64 P0, [R6+URZ], R3 ;  /* 0x00000003060085a7 */ /* 0x000e64000800007f */
[----:B-1----:R-:W-:Y:S05]  /*a170*/  @!P0 BRA `(.L_x_206) ;  /* 0xfffffffc00f08947 */ /* 0x002fea000383ffff */
[----:B------:R-:W-:Y:S05]  /*a180*/  BRA `(.L_x_241) ;  /* 0xfffffff4003c7947 */ /* 0x000fea000383ffff */
.L_x_207:
[----:B-1----:R1:W2:Y:S02]  /*a190*/  SYNCS.PHASECHK.TRANS64.TRYWAIT P0, [R7+URZ], R4 ;  /* 0x00000004070075a7 */ /* 0x0022a4000800017f */
[----:B--2---:R-:W-:Y:S05]  /*a1a0*/  @!P0 NANOSLEEP.SYNCS 0x989680 ;  /* 0x009896800000895d */ /* 0x004fea0003900000 */
[----:B------:R-:W2:Y:S02]  /*a1b0*/  @!P0 SYNCS.PHASECHK.TRANS64 P0, [R7+URZ], R4 ;  /* 0x00000004070085a7 */ /* 0x000ea4000800007f */
[----:B--2---:R-:W-:Y:S05]  /*a1c0*/  @!P0 BRA `(.L_x_207) ;  /* 0xfffffffc00f08947 */ /* 0x004fea000383ffff */
[----:B------:R-:W-:Y:S05]  /*a1d0*/  BRA `(.L_x_242) ;  /* 0xfffffff400447947 */ /* 0x000fea000383ffff */
.L_x_243:
[----:B------:R-:W-:-:S00]  /*a1e0*/  BRA `(.L_x_243) ;  /* 0xfffffffc00fc7947 */ /* 0x000fc0000383ffff */
[----:B------:R-:W-:-:S00]  /*a1f0*/  NOP ;  /* 0x0000000000007918 */ /* 0x000fc00000000000 */
        /* <DEDUP_REMOVED lines=8> */
.L_x_244:


//--------------------- .nv.global.init           --------------------------
	.section	.nv.global.init,"aw",@progbits
.nv.global.init:
	.type		$str$22,@object
	.size		$str$22,($str$23 - $str$22)
$str$22:
        /*0000*/ 	.byte	0x6b, 0x5f, 0x74, 0x69, 0x6c, 0x65, 0x5f, 0x63, 0x6f, 0x75, 0x6e, 0x74, 0x20, 0x3e, 0x3d, 0x20
        /*0010*/ 	.byte	0x31, 0x00
	.type		$str$23,@object
	.size		$str$23,(__unnamed_1 - $str$23)
$str$23:
        /*0012*/ 	.byte	0x2f, 0x74, 0x6d, 0x70, 0x2f, 0x63, 0x75, 0x74, 0x6c, 0x61, 0x73, 0x73, 0x5f, 0x73, 0x77, 0x65
        /*0022*/ 	.byte	0x65, 0x70, 0x5f, 0x73, 0x72, 0x63, 0x2f, 0x69, 0x6e, 0x63, 0x6c, 0x75, 0x64, 0x65, 0x2f, 0x63
        /*0032*/ 	.byte	0x75, 0x74, 0x6c, 0x61, 0x73, 0x73, 0x2f, 0x67, 0x65, 0x6d, 0x6d, 0x2f, 0x63, 0x6f, 0x6c, 0x6c
        /*0042*/ 	.byte	0x65, 0x63, 0x74, 0x69, 0x76, 0x65, 0x2f, 0x73, 0x6d, 0x39, 0x30, 0x5f, 0x6d, 0x6d, 0x61, 0x5f
        /*0052*/ 	.byte	0x74, 0x6d, 0x61, 0x5f, 0x67, 0x6d, 0x6d, 0x61, 0x5f, 0x73, 0x73, 0x5f, 0x77, 0x61, 0x72, 0x70
        /*0062*/ 	.byte	0x73, 0x70, 0x65, 0x63, 0x69, 0x61, 0x6c, 0x69, 0x7a, 0x65, 0x64, 0x2e, 0x68, 0x70, 0x70, 0x00
	.type		__unnamed_1,@object
	.size		__unnamed_1,(.L_0 - __unnamed_1)
__unnamed_1:
        /*0072*/ 	.byte	0x76, 0x6f, 0x69, 0x64, 0x20, 0x63, 0x75, 0x74, 0x6c, 0x61, 0x73, 0x73, 0x3a, 0x3a, 0x67, 0x65
        /* <DEDUP_REMOVED lines=180> */
        /*0bc2*/ 	.byte	0x74, 0x65, 0x3a, 0x3a, 0x69, 0x64, 0x65, 0x6e, 0x74, 0x69, 0x74, 0x79, 0x5d, 0x00
.L_0:


//--------------------- .nv.shared._ZN7cutlass13device_kernelINS_4gemm6kernel13GemmUniversalIN4cute5tupleIJiiiiEEENS1_10collective13CollectiveMmaINS1_34MainloopSm90TmaGmmaWarpSpecializedILi28ENS5_IJNS4_1CILi2EEENSA_ILi1EEESC_EEENS1_35KernelTmaWarpSpecializedCooperativeEEENS5_IJNSA_ILi192EEENSA_ILi64EEENSA_ILi16EEEEEENS_10bfloat16_tENS5_IJlSC_lEEESK_SL_NS4_8TiledMMAINS4_8MMA_AtomIJNS4_4SM904GMMA27MMA_64x64x16_F32BF16BF16_SSILNSP_5MajorE0ELSR_0ELNSP_7ScaleInE1ELSS_1EEEEEENS4_6LayoutISD_NS5_IJSC_NSA_ILi0EEESW_EEEEENS5_IJNS4_10UnderscoreESZ_SZ_EEEEENS4_13SM90_TMA_LOADENS4_14ComposedLayoutINS4_7SwizzleILi1ELi4ELi3EEENS4_18smem_ptr_flag_bitsILi16EEENSV_INS5_IJNSA_ILi8EEESI_EEENS5_IJSI_SC_EEEEEEEvNS4_8identityENS4_23SM90_TMA_LOAD_MULTICASTES1C_vS1D_EENS_8epilogue10collective6detail29Sm90TmaWarpSpecializedAdapterINS1H_15DefaultEpilogueISK_SL_SL_NS1G_6thread17LinearCombinationISK_Li1EffLNS1L_9ScaleType4KindE0ELNS_15FloatRoundStyleE2ESK_EENS1_15EpilogueDefaultEEEEEvvEEEEvNT_6ParamsE --------------------------
	.section	.nv.shared._ZN7cutlass13device_kernelINS_4gemm6kernel13GemmUniversalIN4cute5tupleIJiiiiEEENS1_10collective13CollectiveMmaINS1_34MainloopSm90TmaGmmaWarpSpecializedILi28ENS5_IJNS4_1CILi2EEENSA_ILi1EEESC_EEENS1_35KernelTmaWarpSpecializedCooperativeEEENS5_IJNSA_ILi192EEENSA_ILi64EEENSA_ILi16EEEEEENS_10bfloat16_tENS5_IJlSC_lEEESK_SL_NS4_8TiledMMAINS4_8MMA_AtomIJNS4_4SM904GMMA27MMA_64x64x16_F32BF16BF16_SSILNSP_5MajorE0ELSR_0ELNSP_7ScaleInE1ELSS_1EEEEEENS4_6LayoutISD_NS5_IJSC_NSA_ILi0EEESW_EEEEENS5_IJNS4_10UnderscoreESZ_SZ_EEEEENS4_13SM90_TMA_LOADENS4_14ComposedLayoutINS4_7SwizzleILi1ELi4ELi3EEENS4_18smem_ptr_flag_bitsILi16EEENSV_INS5_IJNSA_ILi8EEESI_EEENS5_IJSI_SC_EEEEEEEvNS4_8identityENS4_23SM90_TMA_LOAD_MULTICASTES1C_vS1D_EENS_8epilogue10collective6detail29Sm90TmaWarpSpecializedAdapterINS1H_15DefaultEpilogueISK_SL_SL_NS1G_6thread17LinearCombinationISK_Li1EffLNS1L_9ScaleType4KindE0ELNS_15FloatRoundStyleE2ESK_EENS1_15EpilogueDefaultEEEEEvvEEEEvNT_6ParamsE,"aw",@nobits
	.sectionflags	@""
	.align	16
	.zero		1024


//--------------------- .nv.shared.reserved.0     --------------------------
	.section	.nv.shared.reserved.0,"aw",@nobits
	.weak		__nv_reservedSMEM_offset_0_alias
	.size		__nv_reservedSMEM_offset_0_alias, 0, 0
	.other		__nv_reservedSMEM_offset_0_alias,@"STO_CUDA_RESERVED_SHARED STV_DEFAULT"
__nv_reservedSMEM_offset_0_alias:
	.zero		0


//--------------------- .nv.global                --------------------------
	.section	.nv.global,"aw",@nobits
.nv.global:
	.type		_ZN40_INTERNAL_32b7216b_4_k_cu_6f68c56b_142934cute1_E,@object
	.size		_ZN40_INTERNAL_32b7216b_4_k_cu_6f68c56b_142934cute1_E,(_ZN40_INTERNAL_32b7216b_4_k_cu_6f68c56b_142934cuda3std3__45__cpo6cbeginE - _ZN40_INTERNAL_32b7216b_4_k_cu_6f68c56b_142934cute1_E)
_ZN40_INTERNAL_32b7216b_4_k_cu_6f68c56b_142934cute1_E:
	.zero		1
	.type		_ZN40_INTERNAL_32b7216b_4_k_cu_6f68c56b_142934cuda3std3__45__cpo6cbeginE,@object
	.size		_ZN40_INTERNAL_32b7216b_4_k_cu_6f68c56b_142934cuda3std3__45__cpo6cbeginE,(_ZN40_INTERNAL_32b7216b_4_k_cu_6f68c56b_142934cuda3std3__48in_placeE - _ZN40_INTERNAL_32b7216b_4_k_cu_6f68c56b_142934cuda3std3__45__cpo6cbeginE)
_ZN40_INTERNAL_32b7216b_4_k_cu_6f68c56b_142934cuda3std3__45__cpo6cbeginE:
	.zero		1
	.type		_ZN40_INTERNAL_32b7216b_4_k_cu_6f68c56b_142934cuda3std3__48in_placeE,@object
	.size		_ZN40_INTERNAL_32b7216b_4_k_cu_6f68c56b_142934cuda3std3__48in_placeE,(_ZN40_INTERNAL_32b7216b_4_k_cu_6f68c56b_142934cuda3std6ranges3__45__cpo9iter_moveE - _ZN40_INTERNAL_32b7216b_4_k_cu_6f68c56b_142934cuda3std3__48in_placeE)
_ZN40_INTERNAL_32b7216b_4_k_cu_6f68c56b_142934cuda3std3__48in_placeE:
	.zero		1
	.type		_ZN40_INTERNAL_32b7216b_4_k_cu_6f68c56b_142934cuda3std6ranges3__45__cpo9iter_moveE,@object
	.size		_ZN40_INTERNAL_32b7216b_4_k_cu_6f68c56b_142934cuda3std6ranges3__45__cpo9iter_moveE,(_ZN40_INTERNAL_32b7216b_4_k_cu_6f68c56b_142934cuda3std3__45__cpo5beginE - _ZN40_INTERNAL_32b7216b_4_k_cu_6f68c56b_142934cuda3std6ranges3__45__cpo9iter_moveE)
_ZN40_INTERNAL_32b7216b_4_k_cu_6f68c56b_142934cuda3std6ranges3__45__cpo9iter_moveE:
	.zero		1
	.type		_ZN40_INTERNAL_32b7216b_4_k_cu_6f68c56b_142934cuda3std3__45__cpo5beginE,@object
	.size		_ZN40_INTERNAL_32b7216b_4_k_cu_6f68c56b_142934cuda3std3__45__cpo5beginE,(_ZN40_INTERNAL_32b7216b_4_k_cu_6f68c56b_142934cuda3std3__442_GLOBAL__N__32b7216b_4_k_cu_6f68c56b_142936ignoreE - _ZN40_INTERNAL_32b7216b_4_k_cu_6f68c56b_142934cuda3std3__45__cpo5beginE)
_ZN40_INTERNAL_32b7216b_4_k_cu_6f68c56b_142934cuda3std3__45__cpo5beginE:
	.zero		1
	.type		_ZN40_INTERNAL_32b7216b_4_k_cu_6f68c56b_142934cuda3std3__442_GLOBAL__N__32b7216b_4_k_cu_6f68c56b_142936ignoreE,@object
	.size		_ZN40_INTERNAL_32b7216b_4_k_cu_6f68c56b_142934cuda3std3__442_GLOBAL__N__32b7216b_4_k_cu_6f68c56b_142936ignoreE,(_ZN40_INTERNAL_32b7216b_4_k_cu_6f68c56b_142934cute7productE - _ZN40_INTERNAL_32b7216b_4_k_cu_6f68c56b_142934cuda3std3__442_GLOBAL__N__32b7216b_4_k_cu_6f68c56b_142936ignoreE)
_ZN40_INTERNAL_32b7216b_4_k_cu_6f68c56b_142934cuda3std3__442_GLOBAL__N__32b7216b_4_k_cu_6f68c56b_142936ignoreE:
	.zero		1
	.type		_ZN40_INTERNAL_32b7216b_4_k_cu_6f68c56b_142934cute7productE,@object
	.size		_ZN40_INTERNAL_32b7216b_4_k_cu_6f68c56b_142934cute7productE,(_ZN40_INTERNAL_32b7216b_4_k_cu_6f68c56b_142934cuda3std3__45__cpo3endE - _ZN40_INTERNAL_32b7216b_4_k_cu_6f68c56b_142934cute7productE)
_ZN40_INTERNAL_32b7216b_4_k_cu_6f68c56b_142934cute7productE:
	.zero		1
	.type		_ZN40_INTERNAL_32b7216b_4_k_cu_6f68c56b_142934cuda3std3__45__cpo3endE,@object
	.size		_ZN40_INTERNAL_32b7216b_4_k_cu_6f68c56b_142934cuda3std3__45__cpo3endE,(_ZN40_INTERNAL_32b7216b_4_k_cu_6f68c56b_142934cuda3std3__419piecewise_constructE - _ZN40_INTERNAL_32b7216b_4_k_cu_6f68c56b_142934cuda3std3__45__cpo3endE)
_ZN40_INTERNAL_32b7216b_4_k_cu_6f68c56b_142934cuda3std3__45__cpo3endE:
	.zero		1
	.type		_ZN40_INTERNAL_32b7216b_4_k_cu_6f68c56b_142934cuda3std3__419piecewise_constructE,@object
	.size		_ZN40_INTERNAL_32b7216b_4_k_cu_6f68c56b_142934cuda3std3__419piecewise_constructE,(_ZN40_INTERNAL_32b7216b_4_k_cu_6f68c56b_142934cuda3std3__45__cpo4cendE - _ZN40_INTERNAL_32b7216b_4_k_cu_6f68c56b_142934cuda3std3__419piecewise_constructE)
_ZN40_INTERNAL_32b7216b_4_k_cu_6f68c56b_142934cuda3std3__419piecewise_constructE:
	.zero		1
	.type		_ZN40_INTERNAL_32b7216b_4_k_cu_6f68c56b_142934cuda3std3__45__cpo4cendE,@object
	.size		_ZN40_INTERNAL_32b7216b_4_k_cu_6f68c56b_142934cuda3std3__45__cpo4cendE,(_ZN40_INTERNAL_32b7216b_4_k_cu_6f68c56b_142934cuda3std6ranges3__45__cpo4swapE - _ZN40_INTERNAL_32b7216b_4_k_cu_6f68c56b_142934cuda3std3__45__cpo4cendE)
_ZN40_INTERNAL_32b7216b_4_k_cu_6f68c56b_142934cuda3std3__45__cpo4cendE:
	.zero		1
	.type		_ZN40_INTERNAL_32b7216b_4_k_cu_6f68c56b_142934cuda3std6ranges3__45__cpo4swapE,@object
	.size		_ZN40_INTERNAL_32b7216b_4_k_cu_6f68c56b_142934cuda3std6ranges3__45__cpo4swapE,(.L_8 - _ZN40_INTERNAL_32b7216b_4_k_cu_6f68c56b_142934cuda3std6ranges3__45__cpo4swapE)
_ZN40_INTERNAL_32b7216b_4_k_cu_6f68c56b_142934cuda3std6ranges3__45__cpo4swapE:
	.zero		1
.L_8:


//--------------------- .nv.constant0._ZN7cutlass13device_kernelINS_4gemm6kernel13GemmUniversalIN4cute5tupleIJiiiiEEENS1_10collective13CollectiveMmaINS1_34MainloopSm90TmaGmmaWarpSpecializedILi28ENS5_IJNS4_1CILi2EEENSA_ILi1EEESC_EEENS1_35KernelTmaWarpSpecializedCooperativeEEENS5_IJNSA_ILi192EEENSA_ILi64EEENSA_ILi16EEEEEENS_10bfloat16_tENS5_IJlSC_lEEESK_SL_NS4_8TiledMMAINS4_8MMA_AtomIJNS4_4SM904GMMA27MMA_64x64x16_F32BF16BF16_SSILNSP_5MajorE0ELSR_0ELNSP_7ScaleInE1ELSS_1EEEEEENS4_6LayoutISD_NS5_IJSC_NSA_ILi0EEESW_EEEEENS5_IJNS4_10UnderscoreESZ_SZ_EEEEENS4_13SM90_TMA_LOADENS4_14ComposedLayoutINS4_7SwizzleILi1ELi4ELi3EEENS4_18smem_ptr_flag_bitsILi16EEENSV_INS5_IJNSA_ILi8EEESI_EEENS5_IJSI_SC_EEEEEEEvNS4_8identityENS4_23SM90_TMA_LOAD_MULTICASTES1C_vS1D_EENS_8epilogue10collective6detail29Sm90TmaWarpSpecializedAdapterINS1H_15DefaultEpilogueISK_SL_SL_NS1G_6thread17LinearCombinationISK_Li1EffLNS1L_9ScaleType4KindE0ELNS_15FloatRoundStyleE2ESK_EENS1_15EpilogueDefaultEEEEEvvEEEEvNT_6ParamsE --------------------------
	.section	.nv.constant0._ZN7cutlass13device_kernelINS_4gemm6kernel13GemmUniversalIN4cute5tupleIJiiiiEEENS1_10collective13CollectiveMmaINS1_34MainloopSm90TmaGmmaWarpSpecializedILi28ENS5_IJNS4_1CILi2EEENSA_ILi1EEESC_EEENS1_35KernelTmaWarpSpecializedCooperativeEEENS5_IJNSA_ILi192EEENSA_ILi64EEENSA_ILi16EEEEEENS_10bfloat16_tENS5_IJlSC_lEEESK_SL_NS4_8TiledMMAINS4_8MMA_AtomIJNS4_4SM904GMMA27MMA_64x64x16_F32BF16BF16_SSILNSP_5MajorE0ELSR_0ELNSP_7ScaleInE1ELSS_1EEEEEENS4_6LayoutISD_NS5_IJSC_NSA_ILi0EEESW_EEEEENS5_IJNS4_10UnderscoreESZ_SZ_EEEEENS4_13SM90_TMA_LOADENS4_14ComposedLayoutINS4_7SwizzleILi1ELi4ELi3EEENS4_18smem_ptr_flag_bitsILi16EEENSV_INS5_IJNSA_ILi8EEESI_EEENS5_IJSI_SC_EEEEEEEvNS4_8identityENS4_23SM90_TMA_LOAD_MULTICASTES1C_vS1D_EENS_8epilogue10collective6detail29Sm90TmaWarpSpecializedAdapterINS1H_15DefaultEpilogueISK_SL_SL_NS1G_6thread17LinearCombinationISK_Li1EffLNS1L_9ScaleType4KindE0ELNS_15FloatRoundStyleE2ESK_EENS1_15EpilogueDefaultEEEEEvvEEEEvNT_6ParamsE,"a",@progbits
	.sectionflags	@""
	.align	4
.nv.constant0._ZN7cutlass13device_kernelINS_4gemm6kernel13GemmUniversalIN4cute5tupleIJiiiiEEENS1_10collective13CollectiveMmaINS1_34MainloopSm90TmaGmmaWarpSpecializedILi28ENS5_IJNS4_1CILi2EEENSA_ILi1EEESC_EEENS1_35KernelTmaWarpSpecializedCooperativeEEENS5_IJNSA_ILi192EEENSA_ILi64EEENSA_ILi16EEEEEENS_10bfloat16_tENS5_IJlSC_lEEESK_SL_NS4_8TiledMMAINS4_8MMA_AtomIJNS4_4SM904GMMA27MMA_64x64x16_F32BF16BF16_SSILNSP_5MajorE0ELSR_0ELNSP_7ScaleInE1ELSS_1EEEEEENS4_6LayoutISD_NS5_IJSC_NSA_ILi0EEESW_EEEEENS5_IJNS4_10UnderscoreESZ_SZ_EEEEENS4_13SM90_TMA_LOADENS4_14ComposedLayoutINS4_7SwizzleILi1ELi4ELi3EEENS4_18smem_ptr_flag_bitsILi16EEENSV_INS5_IJNSA_ILi8EEESI_EEENS5_IJSI_SC_EEEEEEEvNS4_8identityENS4_23SM90_TMA_LOAD_MULTICASTES1C_vS1D_EENS_8epilogue10collective6detail29Sm90TmaWarpSpecializedAdapterINS1H_15DefaultEpilogueISK_SL_SL_NS1G_6thread17LinearCombinationISK_Li1EffLNS1L_9ScaleType4KindE0ELNS_15FloatRoundStyleE2ESK_EENS1_15EpilogueDefaultEEEEEvvEEEEvNT_6ParamsE:
	.zero		1664


//--------------------- SYMBOLS --------------------------

	.type		.nv.reservedSmem.offset0,@object
	.size		.nv.reservedSmem.offset0,0x4
	.type		__assertfail,@function
